// auto-generated by cutlass_sweep.conv — config: {"arch": "sm_90", "cluster_m": 1, "cluster_n": 1, "conv_kind": "fprop", "dtype": "fp16", "ndim": 3, "tile_k": 32, "tile_m": 256, "tile_n": 128}
#include "cutlass/cutlass.h"
#include "cute/tensor.hpp"
#include "cutlass/kernel_hardware_info.hpp"
#include "cutlass/conv/convolution.h"
#include "cutlass/conv/dispatch_policy.hpp"
#include "cutlass/conv/collective/collective_builder.hpp"
#include "cutlass/conv/kernel/conv_universal.hpp"
#include "cutlass/conv/device/conv_universal_adapter.hpp"
#include "cutlass/epilogue/collective/collective_builder.hpp"

using namespace cute;
using Elem = cutlass::half_t;
using Acc  = float;
using LayoutAB = cutlass::layout::TensorNDHWC;
using LayoutC  = cutlass::layout::TensorNDHWC;
constexpr auto ConvOp = cutlass::conv::Operator::kFprop;
using TileShape    = Shape<_256, _128, Shape<_32>>;
using ClusterShape = Shape<_1, _1, _1>;

using CollectiveEpilogue = typename cutlass::epilogue::collective::CollectiveBuilder<
    cutlass::arch::Sm90, cutlass::arch::OpClassTensorOp,
    TileShape, ClusterShape,
    cutlass::epilogue::collective::EpilogueTileAuto,
    Acc, Acc,
    Elem, LayoutC, 128 / cutlass::sizeof_bits<Elem>::value,
    Elem, LayoutC, 128 / cutlass::sizeof_bits<Elem>::value,
    cutlass::epilogue::collective::EpilogueScheduleAuto
  >::CollectiveOp;

using CollectiveMainloop = typename cutlass::conv::collective::CollectiveBuilder<
    cutlass::arch::Sm90, cutlass::arch::OpClassTensorOp, ConvOp,
    Elem, LayoutAB, 128 / cutlass::sizeof_bits<Elem>::value,
    Elem, LayoutAB, 128 / cutlass::sizeof_bits<Elem>::value,
    Acc,
    TileShape, ClusterShape,
    cutlass::conv::collective::StageCountAutoCarveout<
        static_cast<int>(sizeof(typename CollectiveEpilogue::SharedStorage))>,
    cutlass::conv::collective::KernelScheduleAuto
  >::CollectiveOp;

using ProblemShape = cutlass::conv::ConvProblemShape<
    ConvOp, CollectiveMainloop::DispatchPolicy::NumSpatialDimensions>;
using ConvKernel = cutlass::conv::kernel::ConvUniversal<
    ProblemShape, CollectiveMainloop, CollectiveEpilogue>;
using Conv = cutlass::conv::device::ConvUniversalAdapter<ConvKernel>;

auto* _anchor = &cutlass::device_kernel<ConvKernel>;


// ===== COMPILED SASS (sm_90a) =====

	.target	sm_90a

	.elftype	@"ET_EXEC"


//--------------------- .note.nv.tkinfo           --------------------------
	.section	.note.nv.tkinfo,"",@"SHT_NOTE"
	.sectionflags	@"SHF_NOTE_NV_TKINFO"
	.tkinfo
        /*0018*/ 	.word	0x00000002
        /*0030*/ 	.string	""
        /*0030*/ 	.string	"ptxas"
        /*0030*/ 	.string	"Cuda compilation tools, release 13.0, V13.0.88"
        /*0030*/ 	.string	"Build cuda_13.0.r13.0/compiler.36424714_0"
        /*0030*/ 	.string	"-arch sm_90a -m 64 "



//--------------------- .note.nv.cuinfo           --------------------------
	.section	.note.nv.cuinfo,"",@"SHT_NOTE"
	.sectionflags	@"SHF_NOTE_NV_CUINFO"
        /*0018*/ 	.short	0x0002
        /*001a*/ 	.short	0x005a
        /*001c*/ 	.short	0x0082
	.zero		2


//--------------------- .nv.info                  --------------------------
	.section	.nv.info,"",@"SHT_CUDA_INFO"
	.align	4


	//----- nvinfo : EIATTR_REGCOUNT
	.align		4
        /*0000*/ 	.byte	0x04, 0x2f
        /*0002*/ 	.short	(.L_12 - .L_11)
	.align		4
.L_11:
        /*0004*/ 	.word	index@(_ZN7cutlass13device_kernelINS_4conv6kernel13ConvUniversalINS1_16ConvProblemShapeILNS1_8OperatorE0ELi3EEENS1_10collective14CollectiveConvINS1_46MainloopSm90TmaGmmaWarpSpecializedImplicitGemmILS5_0ELi9ELi3EN4cute5tupleIJNSA_1CILi1EEESD_SD_EEENS1_36KernelImplicitTmaWarpSpecializedSm90ELi1EEENSB_IJNSC_ILi256EEENSC_ILi128EEENSB_IJNSC_ILi32EEEEEEEEENS_6half_tESM_NSA_8TiledMMAINSA_8MMA_AtomIJNSA_4SM904GMMA26MMA_64x128x16_F32F16F16_SSILNSQ_5MajorE0ELSS_0ELNSQ_7ScaleInE1ELST_1EEEEEENSA_6LayoutISE_NSB_IJNSC_ILi0EEESX_SX_EEEEENSB_IJNSA_10UnderscoreES10_S10_EEEEENS7_6detail26Sm90ImplicitGemmTileTraitsINSA_20SM90_TMA_LOAD_IM2COLENSA_14ComposedLayoutINSA_7SwizzleILi2ELi4ELi3EEENSA_18smem_ptr_flag_bitsILi16EEENSW_INSB_IJNSB_IJNSC_ILi8EEESJ_EEENSB_IJSJ_SD_EEENSB_IJSD_NSC_ILi9EEEEEEEEENSB_IJNSB_IJSJ_SH_EEENSB_IJSD_SX_EEENSB_IJSX_NSC_ILi8192EEEEEEEEEEEEEvEENS14_INSA_13SM90_TMA_LOADENS16_IS18_S1A_NSW_INSB_IJNSB_IJS1B_NSC_ILi16EEEEEES1D_S1F_EEENSB_IJS1H_S1I_NSB_IJSX_NSC_ILi4096EEEEEEEEEEEEEvEEEENS_8epilogue10collective6detail29Sm90TmaWarpSpecializedAdapterINS21_15DefaultEpilogueISM_NSB_IJNSB_IJllllEEESD_SX_EEES26_NS20_6thread17LinearCombinationISM_Li1EffLNS27_9ScaleType4KindE0ELNS_15FloatRoundStyleE2ESM_EENS_4gemm15EpilogueDefaultEEEEEvvEEEEvNT_6ParamsE)
        /*0008*/ 	.word	0x000000ff


	//----- nvinfo : EIATTR_FRAME_SIZE
	.align		4
.L_12:
        /*000c*/ 	.byte	0x04, 0x11
        /*000e*/ 	.short	(.L_14 - .L_13)
	.align		4
.L_13:
        /*0010*/ 	.word	index@(_ZN7cutlass13device_kernelINS_4conv6kernel13ConvUniversalINS1_16ConvProblemShapeILNS1_8OperatorE0ELi3EEENS1_10collective14CollectiveConvINS1_46MainloopSm90TmaGmmaWarpSpecializedImplicitGemmILS5_0ELi9ELi3EN4cute5tupleIJNSA_1CILi1EEESD_SD_EEENS1_36KernelImplicitTmaWarpSpecializedSm90ELi1EEENSB_IJNSC_ILi256EEENSC_ILi128EEENSB_IJNSC_ILi32EEEEEEEEENS_6half_tESM_NSA_8TiledMMAINSA_8MMA_AtomIJNSA_4SM904GMMA26MMA_64x128x16_F32F16F16_SSILNSQ_5MajorE0ELSS_0ELNSQ_7ScaleInE1ELST_1EEEEEENSA_6LayoutISE_NSB_IJNSC_ILi0EEESX_SX_EEEEENSB_IJNSA_10UnderscoreES10_S10_EEEEENS7_6detail26Sm90ImplicitGemmTileTraitsINSA_20SM90_TMA_LOAD_IM2COLENSA_14ComposedLayoutINSA_7SwizzleILi2ELi4ELi3EEENSA_18smem_ptr_flag_bitsILi16EEENSW_INSB_IJNSB_IJNSC_ILi8EEESJ_EEENSB_IJSJ_SD_EEENSB_IJSD_NSC_ILi9EEEEEEEEENSB_IJNSB_IJSJ_SH_EEENSB_IJSD_SX_EEENSB_IJSX_NSC_ILi8192EEEEEEEEEEEEEvEENS14_INSA_13SM90_TMA_LOADENS16_IS18_S1A_NSW_INSB_IJNSB_IJS1B_NSC_ILi16EEEEEES1D_S1F_EEENSB_IJS1H_S1I_NSB_IJSX_NSC_ILi4096EEEEEEEEEEEEEvEEEENS_8epilogue10collective6detail29Sm90TmaWarpSpecializedAdapterINS21_15DefaultEpilogueISM_NSB_IJNSB_IJllllEEESD_SX_EEES26_NS20_6thread17LinearCombinationISM_Li1EffLNS27_9ScaleType4KindE0ELNS_15FloatRoundStyleE2ESM_EENS_4gemm15EpilogueDefaultEEEEEvvEEEEvNT_6ParamsE)
        /*0014*/ 	.word	0x00000270


	//----- nvinfo : EIATTR_MIN_STACK_SIZE
	.align		4
.L_14:
        /*0018*/ 	.byte	0x04, 0x12
        /*001a*/ 	.short	(.L_16 - .L_15)
	.align		4
.L_15:
        /*001c*/ 	.word	index@(_ZN7cutlass13device_kernelINS_4conv6kernel13ConvUniversalINS1_16ConvProblemShapeILNS1_8OperatorE0ELi3EEENS1_10collective14CollectiveConvINS1_46MainloopSm90TmaGmmaWarpSpecializedImplicitGemmILS5_0ELi9ELi3EN4cute5tupleIJNSA_1CILi1EEESD_SD_EEENS1_36KernelImplicitTmaWarpSpecializedSm90ELi1EEENSB_IJNSC_ILi256EEENSC_ILi128EEENSB_IJNSC_ILi32EEEEEEEEENS_6half_tESM_NSA_8TiledMMAINSA_8MMA_AtomIJNSA_4SM904GMMA26MMA_64x128x16_F32F16F16_SSILNSQ_5MajorE0ELSS_0ELNSQ_7ScaleInE1ELST_1EEEEEENSA_6LayoutISE_NSB_IJNSC_ILi0EEESX_SX_EEEEENSB_IJNSA_10UnderscoreES10_S10_EEEEENS7_6detail26Sm90ImplicitGemmTileTraitsINSA_20SM90_TMA_LOAD_IM2COLENSA_14ComposedLayoutINSA_7SwizzleILi2ELi4ELi3EEENSA_18smem_ptr_flag_bitsILi16EEENSW_INSB_IJNSB_IJNSC_ILi8EEESJ_EEENSB_IJSJ_SD_EEENSB_IJSD_NSC_ILi9EEEEEEEEENSB_IJNSB_IJSJ_SH_EEENSB_IJSD_SX_EEENSB_IJSX_NSC_ILi8192EEEEEEEEEEEEEvEENS14_INSA_13SM90_TMA_LOADENS16_IS18_S1A_NSW_INSB_IJNSB_IJS1B_NSC_ILi16EEEEEES1D_S1F_EEENSB_IJS1H_S1I_NSB_IJSX_NSC_ILi4096EEEEEEEEEEEEEvEEEENS_8epilogue10collective6detail29Sm90TmaWarpSpecializedAdapterINS21_15DefaultEpilogueISM_NSB_IJNSB_IJllllEEESD_SX_EEES26_NS20_6thread17LinearCombinationISM_Li1EffLNS27_9ScaleType4KindE0ELNS_15FloatRoundStyleE2ESM_EENS_4gemm15EpilogueDefaultEEEEEvvEEEEvNT_6ParamsE)
        /*0020*/ 	.word	0x00000270
.L_16:


//--------------------- .nv.compat                --------------------------
	.section	.nv.compat,"",@"SHT_CUDA_COMPAT_INFO"
	.align	4
        /*0000*/ 	.byte	0x02, 0x09, 0x01, 0x00, 0x02, 0x02, 0x04, 0x00, 0x02, 0x05, 0x05, 0x00, 0x03, 0x07, 0x01, 0x01
        /*0010*/ 	.byte	0x02, 0x03, 0x01, 0x00, 0x02, 0x06, 0x01, 0x00, 0x04, 0x0b, 0x08, 0x00, 0x00, 0x00, 0x00, 0x00
        /*0020*/ 	.byte	0x00, 0x00, 0x00, 0x00


//--------------------- .nv.info._ZN7cutlass13device_kernelINS_4conv6kernel13ConvUniversalINS1_16ConvProblemShapeILNS1_8OperatorE0ELi3EEENS1_10collective14CollectiveConvINS1_46MainloopSm90TmaGmmaWarpSpecializedImplicitGemmILS5_0ELi9ELi3EN4cute5tupleIJNSA_1CILi1EEESD_SD_EEENS1_36KernelImplicitTmaWarpSpecializedSm90ELi1EEENSB_IJNSC_ILi256EEENSC_ILi128EEENSB_IJNSC_ILi32EEEEEEEEENS_6half_tESM_NSA_8TiledMMAINSA_8MMA_AtomIJNSA_4SM904GMMA26MMA_64x128x16_F32F16F16_SSILNSQ_5MajorE0ELSS_0ELNSQ_7ScaleInE1ELST_1EEEEEENSA_6LayoutISE_NSB_IJNSC_ILi0EEESX_SX_EEEEENSB_IJNSA_10UnderscoreES10_S10_EEEEENS7_6detail26Sm90ImplicitGemmTileTraitsINSA_20SM90_TMA_LOAD_IM2COLENSA_14ComposedLayoutINSA_7SwizzleILi2ELi4ELi3EEENSA_18smem_ptr_flag_bitsILi16EEENSW_INSB_IJNSB_IJNSC_ILi8EEESJ_EEENSB_IJSJ_SD_EEENSB_IJSD_NSC_ILi9EEEEEEEEENSB_IJNSB_IJSJ_SH_EEENSB_IJSD_SX_EEENSB_IJSX_NSC_ILi8192EEEEEEEEEEEEEvEENS14_INSA_13SM90_TMA_LOADENS16_IS18_S1A_NSW_INSB_IJNSB_IJS1B_NSC_ILi16EEEEEES1D_S1F_EEENSB_IJS1H_S1I_NSB_IJSX_NSC_ILi4096EEEEEEEEEEEEEvEEEENS_8epilogue10collective6detail29Sm90TmaWarpSpecializedAdapterINS21_15DefaultEpilogueISM_NSB_IJNSB_IJllllEEESD_SX_EEES26_NS20_6thread17LinearCombinationISM_Li1EffLNS27_9ScaleType4KindE0ELNS_15FloatRoundStyleE2ESM_EENS_4gemm15EpilogueDefaultEEEEEvvEEEEvNT_6ParamsE --------------------------
	.section	.nv.info._ZN7cutlass13device_kernelINS_4conv6kernel13ConvUniversalINS1_16ConvProblemShapeILNS1_8OperatorE0ELi3EEENS1_10collective14CollectiveConvINS1_46MainloopSm90TmaGmmaWarpSpecializedImplicitGemmILS5_0ELi9ELi3EN4cute5tupleIJNSA_1CILi1EEESD_SD_EEENS1_36KernelImplicitTmaWarpSpecializedSm90ELi1EEENSB_IJNSC_ILi256EEENSC_ILi128EEENSB_IJNSC_ILi32EEEEEEEEENS_6half_tESM_NSA_8TiledMMAINSA_8MMA_AtomIJNSA_4SM904GMMA26MMA_64x128x16_F32F16F16_SSILNSQ_5MajorE0ELSS_0ELNSQ_7ScaleInE1ELST_1EEEEEENSA_6LayoutISE_NSB_IJNSC_ILi0EEESX_SX_EEEEENSB_IJNSA_10UnderscoreES10_S10_EEEEENS7_6detail26Sm90ImplicitGemmTileTraitsINSA_20SM90_TMA_LOAD_IM2COLENSA_14ComposedLayoutINSA_7SwizzleILi2ELi4ELi3EEENSA_18smem_ptr_flag_bitsILi16EEENSW_INSB_IJNSB_IJNSC_ILi8EEESJ_EEENSB_IJSJ_SD_EEENSB_IJSD_NSC_ILi9EEEEEEEEENSB_IJNSB_IJSJ_SH_EEENSB_IJSD_SX_EEENSB_IJSX_NSC_ILi8192EEEEEEEEEEEEEvEENS14_INSA_13SM90_TMA_LOADENS16_IS18_S1A_NSW_INSB_IJNSB_IJS1B_NSC_ILi16EEEEEES1D_S1F_EEENSB_IJS1H_S1I_NSB_IJSX_NSC_ILi4096EEEEEEEEEEEEEvEEEENS_8epilogue10collective6detail29Sm90TmaWarpSpecializedAdapterINS21_15DefaultEpilogueISM_NSB_IJNSB_IJllllEEESD_SX_EEES26_NS20_6thread17LinearCombinationISM_Li1EffLNS27_9ScaleType4KindE0ELNS_15FloatRoundStyleE2ESM_EENS_4gemm15EpilogueDefaultEEEEEvvEEEEvNT_6ParamsE,"",@"SHT_CUDA_INFO"
	.sectionflags	@""
	.align	4


	//----- nvinfo : EIATTR_CUDA_API_VERSION
	.align		4
        /*0000*/ 	.byte	0x04, 0x37
        /*0002*/ 	.short	(.L_18 - .L_17)
.L_17:
        /*0004*/ 	.word	0x00000082


	//----- nvinfo : EIATTR_KPARAM_INFO
	.align		4
.L_18:
        /*0008*/ 	.byte	0x04, 0x17
        /*000a*/ 	.short	(.L_20 - .L_19)
.L_19:
        /*000c*/ 	.word	0x00000000
        /*0010*/ 	.short	0x0000
        /*0012*/ 	.short	0x0070
        /*0014*/ 	.byte	0x00, 0xf0, 0x01, 0x10


	//----- nvinfo : EIATTR_SPARSE_MMA_MASK
	.align		4
.L_20:
        /*0018*/ 	.byte	0x03, 0x50
        /*001a*/ 	.short	0x0000


	//----- nvinfo : EIATTR_MAXREG_COUNT
	.align		4
        /*001c*/ 	.byte	0x03, 0x1b
        /*001e*/ 	.short	0x00ff


	//----- nvinfo : EIATTR_NUM_BARRIERS
	.align		4
        /*0020*/ 	.byte	0x02, 0x4c
        /*0022*/ 	.byte	0x01
	.zero		1


	//----- nvinfo : EIATTR_ANNOTATIONS
	.align		4
        /*0024*/ 	.byte	0x04, 0x55
        /*0026*/ 	.short	(.L_22 - .L_21)


	//   ....[0]....
.L_21:
        /*0028*/ 	.word	0x00000001
        /*002c*/ 	.byte	0x50, 0x08, 0x00, 0x00, 0x01, 0x00, 0x00, 0x00, 0x90, 0x08, 0x00, 0x00, 0x01, 0x00, 0x00, 0x00
        /* <DEDUP_REMOVED lines=208> */
        /*0d3c*/ 	.byte	0x10, 0xfb, 0x00, 0x00


	//----- nvinfo : EIATTR_MERCURY_ISA_VERSION
	.align		4
.L_22:
        /*0d40*/ 	.byte	0x03, 0x5f
        /*0d42*/ 	.short	0x0101


	//----- nvinfo : EIATTR_COOP_GROUP_MASK_REGIDS
	.align		4
        /*0d44*/ 	.byte	0x04, 0x29
        /*0d46*/ 	.short	(.L_24 - .L_23)


	//   ....[0]....
.L_23:
        /*0d48*/ 	.word	0xffffffff


	//   ....[1]....
        /*0d4c*/ 	.word	0xffffffff


	//   ....[2]....
        /*0d50*/ 	.word	0xffffffff


	//----- nvinfo : EIATTR_COOP_GROUP_INSTR_OFFSETS
	.align		4
.L_24:
        /*0d54*/ 	.byte	0x04, 0x28
        /*0d56*/ 	.short	(.L_26 - .L_25)


	//   ....[0]....
.L_25:
        /*0d58*/ 	.word	0x00000060


	//   ....[1]....
        /*0d5c*/ 	.word	0x00000090


	//   ....[2]....
        /*0d60*/ 	.word	0x00000190


	//----- nvinfo : EIATTR_MBARRIER_INSTR_OFFSETS
	.align		4
.L_26:
        /*0d64*/ 	.byte	0x04, 0x39
        /*0d66*/ 	.short	(.L_28 - .L_27)


	//   ....[0]....
.L_27:
        /*0d68*/ 	.word	0x00000300
        /*0d6c*/ 	.word	0x000000ff
        /*0d70*/ 	.word	0x00036000
        /*0d74*/ 	.short	0x0100
        /*0d76*/ 	.byte	0x0a
	.zero		1


	//   ....[1]....
        /*0d78*/ 	.word	0x00000310
        /*0d7c*/ 	.word	0x000000ff
        /*0d80*/ 	.word	0x00036048
        /*0d84*/ 	.short	0x0100
        /*0d86*/ 	.byte	0x0a
	.zero		1


	//   ....[2]....
        /*0d88*/ 	.word	0x00000320
        /*0d8c*/ 	.word	0x000000ff
        /*0d90*/ 	.word	0x00036008
        /*0d94*/ 	.short	0x0100
        /*0d96*/ 	.byte	0x0a
	.zero		1


	//   ....[3]....
        /*0d98*/ 	.word	0x00000330
        /*0d9c*/ 	.word	0x000000ff
        /*0da0*/ 	.word	0x00036050
        /*0da4*/ 	.short	0x0100
        /*0da6*/ 	.byte	0x0a
	.zero		1


	//   ....[4]....
        /*0da8*/ 	.word	0x00000340
        /*0dac*/ 	.word	0x000000ff
        /*0db0*/ 	.word	0x00036010
        /*0db4*/ 	.short	0x0100
        /*0db6*/ 	.byte	0x0a
	.zero		1


	//   ....[5]....
        /*0db8*/ 	.word	0x00000350
        /*0dbc*/ 	.word	0x000000ff
        /*0dc0*/ 	.word	0x00036058
        /*0dc4*/ 	.short	0x0100
        /*0dc6*/ 	.byte	0x0a
	.zero		1


	//   ....[6]....
        /*0dc8*/ 	.word	0x00000360
        /*0dcc*/ 	.word	0x000000ff
        /*0dd0*/ 	.word	0x00036018
        /*0dd4*/ 	.short	0x0100
        /*0dd6*/ 	.byte	0x0a
	.zero		1


	//   ....[7]....
        /*0dd8*/ 	.word	0x00000370
        /*0ddc*/ 	.word	0x000000ff
        /*0de0*/ 	.word	0x00036060
        /*0de4*/ 	.short	0x0100
        /*0de6*/ 	.byte	0x0a
	.zero		1


	//   ....[8]....
        /*0de8*/ 	.word	0x00000380
        /*0dec*/ 	.word	0x000000ff
        /*0df0*/ 	.word	0x00036020
        /*0df4*/ 	.short	0x0100
        /*0df6*/ 	.byte	0x0a
	.zero		1


	//   ....[9]....
        /*0df8*/ 	.word	0x00000390
        /*0dfc*/ 	.word	0x000000ff
        /*0e00*/ 	.word	0x00036068
        /*0e04*/ 	.short	0x0100
        /*0e06*/ 	.byte	0x0a
	.zero		1


	//   ....[10]....
        /*0e08*/ 	.word	0x000003a0
        /*0e0c*/ 	.word	0x000000ff
        /*0e10*/ 	.word	0x00036028
        /*0e14*/ 	.short	0x0100
        /*0e16*/ 	.byte	0x0a
	.zero		1


	//   ....[11]....
        /*0e18*/ 	.word	0x000003b0
        /*0e1c*/ 	.word	0x000000ff
        /*0e20*/ 	.word	0x00036070
        /*0e24*/ 	.short	0x0100
        /*0e26*/ 	.byte	0x0a
	.zero		1


	//   ....[12]....
        /*0e28*/ 	.word	0x000003c0
        /*0e2c*/ 	.word	0x000000ff
        /*0e30*/ 	.word	0x00036030
        /*0e34*/ 	.short	0x0100
        /*0e36*/ 	.byte	0x0a
	.zero		1


	//   ....[13]....
        /*0e38*/ 	.word	0x000003d0
        /*0e3c*/ 	.word	0x000000ff
        /*0e40*/ 	.word	0x00036078
        /*0e44*/ 	.short	0x0100
        /*0e46*/ 	.byte	0x0a
	.zero		1


	//   ....[14]....
        /*0e48*/ 	.word	0x000003e0
        /*0e4c*/ 	.word	0x000000ff
        /*0e50*/ 	.word	0x00036038
        /*0e54*/ 	.short	0x0100
        /*0e56*/ 	.byte	0x0a
	.zero		1


	//   ....[15]....
        /*0e58*/ 	.word	0x000003f0
        /*0e5c*/ 	.word	0x000000ff
        /*0e60*/ 	.word	0x00036080
        /*0e64*/ 	.short	0x0100
        /*0e66*/ 	.byte	0x0a
	.zero		1


	//   ....[16]....
        /*0e68*/ 	.word	0x00000400
        /*0e6c*/ 	.word	0x000000ff
        /*0e70*/ 	.word	0x00036040
        /*0e74*/ 	.short	0x0100
        /*0e76*/ 	.byte	0x0a
	.zero		1


	//   ....[17]....
        /*0e78*/ 	.word	0x00000410
        /*0e7c*/ 	.word	0x000000ff
        /*0e80*/ 	.word	0x00036088
        /*0e84*/ 	.short	0x0100
        /*0e86*/ 	.byte	0x0a
	.zero		1


	//   ....[18]....
        /*0e88*/ 	.word	0x00001330
        /*0e8c*/ 	.word	0x00000003
        /*0e90*/ 	.word	0x00036000
        /*0e94*/ 	.short	0x010a
        /*0e96*/ 	.byte	0x3f
	.zero		1


	//   ....[19]....
        /*0e98*/ 	.word	0x000023c0
        /*0e9c*/ 	.word	0x00000000
        /*0ea0*/ 	.word	0x00036000
        /*0ea4*/ 	.short	0x010a
        /*0ea6*/ 	.byte	0x3f
	.zero		1


	//   ....[20]....
        /*0ea8*/ 	.word	0x00003850
        /*0eac*/ 	.word	0x000000ff
        /*0eb0*/ 	.word	0x00000000
        /*0eb4*/ 	.short	0x0101
        /*0eb6*/ 	.byte	0x0c
	.zero		1


	//   ....[21]....
        /*0eb8*/ 	.word	0x00003a50
        /*0ebc*/ 	.word	0x000000ff
        /*0ec0*/ 	.word	0x00000000
        /*0ec4*/ 	.short	0x0101
        /*0ec6*/ 	.byte	0x04
	.zero		1


	//   ....[22]....
        /*0ec8*/ 	.word	0x00013b90
        /*0ecc*/ 	.word	0x00000010
        /*0ed0*/ 	.word	0x00036048
        /*0ed4*/ 	.short	0x010a
        /*0ed6*/ 	.byte	0x3f
	.zero		1


	//   ....[23]....
        /*0ed8*/ 	.word	0x000143c0
        /*0edc*/ 	.word	0x00000003
        /*0ee0*/ 	.word	0x00000000
        /*0ee4*/ 	.short	0x010a
        /*0ee6*/ 	.byte	0x3f
	.zero		1


	//   ....[24]....
        /*0ee8*/ 	.word	0x00014480
        /*0eec*/ 	.word	0x00000003
        /*0ef0*/ 	.word	0x00000000
        /*0ef4*/ 	.short	0x010a
        /*0ef6*/ 	.byte	0x3f
	.zero		1


	//   ....[25]....
        /*0ef8*/ 	.word	0x00014540
        /*0efc*/ 	.word	0x00000003
        /*0f00*/ 	.word	0x00000000
        /*0f04*/ 	.short	0x010a
        /*0f06*/ 	.byte	0x3f
	.zero		1


	//   ....[26]....
        /*0f08*/ 	.word	0x00014600
        /*0f0c*/ 	.word	0x00000003
        /*0f10*/ 	.word	0x00000000
        /*0f14*/ 	.short	0x010a
        /*0f16*/ 	.byte	0x3f
	.zero		1


	//   ....[27]....
        /*0f18*/ 	.word	0x000146c0
        /*0f1c*/ 	.word	0x00000003
        /*0f20*/ 	.word	0x00000000
        /*0f24*/ 	.short	0x010a
        /*0f26*/ 	.byte	0x3f
	.zero		1


	//   ....[28]....
        /*0f28*/ 	.word	0x00014780
        /*0f2c*/ 	.word	0x00000003
        /*0f30*/ 	.word	0x00000000
        /*0f34*/ 	.short	0x010a
        /*0f36*/ 	.byte	0x3f
	.zero		1


	//   ....[29]....
        /*0f38*/ 	.word	0x00014840
        /*0f3c*/ 	.word	0x00000003
        /*0f40*/ 	.word	0x00000000
        /*0f44*/ 	.short	0x010a
        /*0f46*/ 	.byte	0x3f
	.zero		1


	//   ....[30]....
        /*0f48*/ 	.word	0x00014900
        /*0f4c*/ 	.word	0x00000003
        /*0f50*/ 	.word	0x00000000
        /*0f54*/ 	.short	0x010a
        /*0f56*/ 	.byte	0x3f
	.zero		1


	//   ....[31]....
        /*0f58*/ 	.word	0x000149c0
        /*0f5c*/ 	.word	0x00000003
        /*0f60*/ 	.word	0x00000000
        /*0f64*/ 	.short	0x010a
        /*0f66*/ 	.byte	0x3f
	.zero		1


	//----- nvinfo : EIATTR_NUM_MBARRIERS
	.align		4
.L_28:
        /*0f68*/ 	.byte	0x03, 0x38
        /*0f6a*/ 	.short	0x0012


	//----- nvinfo : EIATTR_EXIT_INSTR_OFFSETS
	.align		4
        /*0f6c*/ 	.byte	0x04, 0x1c
        /*0f6e*/ 	.short	(.L_30 - .L_29)


	//   ....[0]....
.L_29:
        /*0f70*/ 	.word	0x00000840


	//   ....[1]....
        /*0f74*/ 	.word	0x00003c40


	//   ....[2]....
        /*0f78*/ 	.word	0x0000efb0


	//   ....[3]....
        /*0f7c*/ 	.word	0x0000eff0


	//   ....[4]....
        /*0f80*/ 	.word	0x00013940


	//   ....[5]....
        /*0f84*/ 	.word	0x00013980


	//   ....[6]....
        /*0f88*/ 	.word	0x000139a0


	//   ....[7]....
        /*0f8c*/ 	.word	0x000142c0


	//   ....[8]....
        /*0f90*/ 	.word	0x000149f0


	//----- nvinfo : EIATTR_MAX_THREADS
	.align		4
.L_30:
        /*0f94*/ 	.byte	0x04, 0x05
        /*0f96*/ 	.short	(.L_32 - .L_31)
.L_31:
        /*0f98*/ 	.word	0x00000100
        /*0f9c*/ 	.word	0x00000001
        /*0fa0*/ 	.word	0x00000001


	//----- nvinfo : EIATTR_CRS_STACK_SIZE
	.align		4
.L_32:
        /*0fa4*/ 	.byte	0x04, 0x1e
        /*0fa6*/ 	.short	(.L_34 - .L_33)
.L_33:
        /*0fa8*/ 	.word	0x00000000


	//----- nvinfo : EIATTR_CBANK_PARAM_SIZE
	.align		4
.L_34:
        /*0fac*/ 	.byte	0x03, 0x19
        /*0fae*/ 	.short	0x0470


	//----- nvinfo : EIATTR_PARAM_CBANK
	.align		4
        /*0fb0*/ 	.byte	0x04, 0x0a
        /*0fb2*/ 	.short	(.L_36 - .L_35)
	.align		4
.L_35:
        /*0fb4*/ 	.word	index@(.nv.constant0._ZN7cutlass13device_kernelINS_4conv6kernel13ConvUniversalINS1_16ConvProblemShapeILNS1_8OperatorE0ELi3EEENS1_10collective14CollectiveConvINS1_46MainloopSm90TmaGmmaWarpSpecializedImplicitGemmILS5_0ELi9ELi3EN4cute5tupleIJNSA_1CILi1EEESD_SD_EEENS1_36KernelImplicitTmaWarpSpecializedSm90ELi1EEENSB_IJNSC_ILi256EEENSC_ILi128EEENSB_IJNSC_ILi32EEEEEEEEENS_6half_tESM_NSA_8TiledMMAINSA_8MMA_AtomIJNSA_4SM904GMMA26MMA_64x128x16_F32F16F16_SSILNSQ_5MajorE0ELSS_0ELNSQ_7ScaleInE1ELST_1EEEEEENSA_6LayoutISE_NSB_IJNSC_ILi0EEESX_SX_EEEEENSB_IJNSA_10UnderscoreES10_S10_EEEEENS7_6detail26Sm90ImplicitGemmTileTraitsINSA_20SM90_TMA_LOAD_IM2COLENSA_14ComposedLayoutINSA_7SwizzleILi2ELi4ELi3EEENSA_18smem_ptr_flag_bitsILi16EEENSW_INSB_IJNSB_IJNSC_ILi8EEESJ_EEENSB_IJSJ_SD_EEENSB_IJSD_NSC_ILi9EEEEEEEEENSB_IJNSB_IJSJ_SH_EEENSB_IJSD_SX_EEENSB_IJSX_NSC_ILi8192EEEEEEEEEEEEEvEENS14_INSA_13SM90_TMA_LOADENS16_IS18_S1A_NSW_INSB_IJNSB_IJS1B_NSC_ILi16EEEEEES1D_S1F_EEENSB_IJS1H_S1I_NSB_IJSX_NSC_ILi4096EEEEEEEEEEEEEvEEEENS_8epilogue10collective6detail29Sm90TmaWarpSpecializedAdapterINS21_15DefaultEpilogueISM_NSB_IJNSB_IJllllEEESD_SX_EEES26_NS20_6thread17LinearCombinationISM_Li1EffLNS27_9ScaleType4KindE0ELNS_15FloatRoundStyleE2ESM_EENS_4gemm15EpilogueDefaultEEEEEvvEEEEvNT_6ParamsE)
        /*0fb8*/ 	.short	0x0210
        /*0fba*/ 	.short	0x0470


	//----- nvinfo : EIATTR_SW_WAR
	.align		4
.L_36:
        /*0fbc*/ 	.byte	0x04, 0x36
        /*0fbe*/ 	.short	(.L_38 - .L_37)
.L_37:
        /*0fc0*/ 	.word	0x00000008
.L_38:


//--------------------- .nv.callgraph             --------------------------
	.section	.nv.callgraph,"",@"SHT_CUDA_CALLGRAPH"
	.align	4
	.sectionentsize	8
	.align		4
        /*0000*/ 	.word	0x00000000
	.align		4
        /*0004*/ 	.word	0xffffffff
	.align		4
        /*0008*/ 	.word	0x00000000
	.align		4
        /*000c*/ 	.word	0xfffffffe
	.align		4
        /*0010*/ 	.word	0x00000000
	.align		4
        /*0014*/ 	.word	0xfffffffd
	.align		4
        /*0018*/ 	.word	0x00000000
	.align		4
        /*001c*/ 	.word	0xfffffffc


//--------------------- .nv.constant4             --------------------------
	.section	.nv.constant4,"a",@progbits
	.align	8
	.align		8
.nv.constant4:
        /*0000*/ 	.dword	_ZN39_INTERNAL_3aa7bf4d_4_k_cu_2efce0fc_27954cuda3std3__45__cpo5beginE
	.align		8
        /*0008*/ 	.dword	_ZN39_INTERNAL_3aa7bf4d_4_k_cu_2efce0fc_27954cuda3std3__45__cpo3endE
	.align		8
        /*0010*/ 	.dword	_ZN39_INTERNAL_3aa7bf4d_4_k_cu_2efce0fc_27954cuda3std3__45__cpo6cbeginE
	.align		8
        /*0018*/ 	.dword	_ZN39_INTERNAL_3aa7bf4d_4_k_cu_2efce0fc_27954cuda3std3__45__cpo4cendE
	.align		8
        /*0020*/ 	.dword	_ZN39_INTERNAL_3aa7bf4d_4_k_cu_2efce0fc_27954cuda3std3__441_GLOBAL__N__3aa7bf4d_4_k_cu_2efce0fc_27956ignoreE
	.align		8
        /*0028*/ 	.dword	_ZN39_INTERNAL_3aa7bf4d_4_k_cu_2efce0fc_27954cuda3std3__419piecewise_constructE
	.align		8
        /*0030*/ 	.dword	_ZN39_INTERNAL_3aa7bf4d_4_k_cu_2efce0fc_27954cuda3std3__48in_placeE
	.align		8
        /*0038*/ 	.dword	_ZN39_INTERNAL_3aa7bf4d_4_k_cu_2efce0fc_27954cuda3std6ranges3__45__cpo4swapE
	.align		8
        /*0040*/ 	.dword	_ZN39_INTERNAL_3aa7bf4d_4_k_cu_2efce0fc_27954cuda3std6ranges3__45__cpo9iter_moveE
	.align		8
        /*0048*/ 	.dword	_ZN39_INTERNAL_3aa7bf4d_4_k_cu_2efce0fc_27954cute7productE
	.align		8
        /*0050*/ 	.dword	_ZN39_INTERNAL_3aa7bf4d_4_k_cu_2efce0fc_27954cute1_E


//--------------------- .text._ZN7cutlass13device_kernelINS_4conv6kernel13ConvUniversalINS1_16ConvProblemShapeILNS1_8OperatorE0ELi3EEENS1_10collective14CollectiveConvINS1_46MainloopSm90TmaGmmaWarpSpecializedImplicitGemmILS5_0ELi9ELi3EN4cute5tupleIJNSA_1CILi1EEESD_SD_EEENS1_36KernelImplicitTmaWarpSpecializedSm90ELi1EEENSB_IJNSC_ILi256EEENSC_ILi128EEENSB_IJNSC_ILi32EEEEEEEEENS_6half_tESM_NSA_8TiledMMAINSA_8MMA_AtomIJNSA_4SM904GMMA26MMA_64x128x16_F32F16F16_SSILNSQ_5MajorE0ELSS_0ELNSQ_7ScaleInE1ELST_1EEEEEENSA_6LayoutISE_NSB_IJNSC_ILi0EEESX_SX_EEEEENSB_IJNSA_10UnderscoreES10_S10_EEEEENS7_6detail26Sm90ImplicitGemmTileTraitsINSA_20SM90_TMA_LOAD_IM2COLENSA_14ComposedLayoutINSA_7SwizzleILi2ELi4ELi3EEENSA_18smem_ptr_flag_bitsILi16EEENSW_INSB_IJNSB_IJNSC_ILi8EEESJ_EEENSB_IJSJ_SD_EEENSB_IJSD_NSC_ILi9EEEEEEEEENSB_IJNSB_IJSJ_SH_EEENSB_IJSD_SX_EEENSB_IJSX_NSC_ILi8192EEEEEEEEEEEEEvEENS14_INSA_13SM90_TMA_LOADENS16_IS18_S1A_NSW_INSB_IJNSB_IJS1B_NSC_ILi16EEEEEES1D_S1F_EEENSB_IJS1H_S1I_NSB_IJSX_NSC_ILi4096EEEEEEEEEEEEEvEEEENS_8epilogue10collective6detail29Sm90TmaWarpSpecializedAdapterINS21_15DefaultEpilogueISM_NSB_IJNSB_IJllllEEESD_SX_EEES26_NS20_6thread17LinearCombinationISM_Li1EffLNS27_9ScaleType4KindE0ELNS_15FloatRoundStyleE2ESM_EENS_4gemm15EpilogueDefaultEEEEEvvEEEEvNT_6ParamsE --------------------------
	.section	.text._ZN7cutlass13device_kernelINS_4conv6kernel13ConvUniversalINS1_16ConvProblemShapeILNS1_8OperatorE0ELi3EEENS1_10collective14CollectiveConvINS1_46MainloopSm90TmaGmmaWarpSpecializedImplicitGemmILS5_0ELi9ELi3EN4cute5tupleIJNSA_1CILi1EEESD_SD_EEENS1_36KernelImplicitTmaWarpSpecializedSm90ELi1EEENSB_IJNSC_ILi256EEENSC_ILi128EEENSB_IJNSC_ILi32EEEEEEEEENS_6half_tESM_NSA_8TiledMMAINSA_8MMA_AtomIJNSA_4SM904GMMA26MMA_64x128x16_F32F16F16_SSILNSQ_5MajorE0ELSS_0ELNSQ_7ScaleInE1ELST_1EEEEEENSA_6LayoutISE_NSB_IJNSC_ILi0EEESX_SX_EEEEENSB_IJNSA_10UnderscoreES10_S10_EEEEENS7_6detail26Sm90ImplicitGemmTileTraitsINSA_20SM90_TMA_LOAD_IM2COLENSA_14ComposedLayoutINSA_7SwizzleILi2ELi4ELi3EEENSA_18smem_ptr_flag_bitsILi16EEENSW_INSB_IJNSB_IJNSC_ILi8EEESJ_EEENSB_IJSJ_SD_EEENSB_IJSD_NSC_ILi9EEEEEEEEENSB_IJNSB_IJSJ_SH_EEENSB_IJSD_SX_EEENSB_IJSX_NSC_ILi8192EEEEEEEEEEEEEvEENS14_INSA_13SM90_TMA_LOADENS16_IS18_S1A_NSW_INSB_IJNSB_IJS1B_NSC_ILi16EEEEEES1D_S1F_EEENSB_IJS1H_S1I_NSB_IJSX_NSC_ILi4096EEEEEEEEEEEEEvEEEENS_8epilogue10collective6detail29Sm90TmaWarpSpecializedAdapterINS21_15DefaultEpilogueISM_NSB_IJNSB_IJllllEEESD_SX_EEES26_NS20_6thread17LinearCombinationISM_Li1EffLNS27_9ScaleType4KindE0ELNS_15FloatRoundStyleE2ESM_EENS_4gemm15EpilogueDefaultEEEEEvvEEEEvNT_6ParamsE,"ax",@progbits
	.align	128
.text._ZN7cutlass13device_kernelINS_4conv6kernel13ConvUniversalINS1_16ConvProblemShapeILNS1_8OperatorE0ELi3EEENS1_10collective14CollectiveConvINS1_46MainloopSm90TmaGmmaWarpSpecializedImplicitGemmILS5_0ELi9ELi3EN4cute5tupleIJNSA_1CILi1EEESD_SD_EEENS1_36KernelImplicitTmaWarpSpecializedSm90ELi1EEENSB_IJNSC_ILi256EEENSC_ILi128EEENSB_IJNSC_ILi32EEEEEEEEENS_6half_tESM_NSA_8TiledMMAINSA_8MMA_AtomIJNSA_4SM904GMMA26MMA_64x128x16_F32F16F16_SSILNSQ_5MajorE0ELSS_0ELNSQ_7ScaleInE1ELST_1EEEEEENSA_6LayoutISE_NSB_IJNSC_ILi0EEESX_SX_EEEEENSB_IJNSA_10UnderscoreES10_S10_EEEEENS7_6detail26Sm90ImplicitGemmTileTraitsINSA_20SM90_TMA_LOAD_IM2COLENSA_14ComposedLayoutINSA_7SwizzleILi2ELi4ELi3EEENSA_18smem_ptr_flag_bitsILi16EEENSW_INSB_IJNSB_IJNSC_ILi8EEESJ_EEENSB_IJSJ_SD_EEENSB_IJSD_NSC_ILi9EEEEEEEEENSB_IJNSB_IJSJ_SH_EEENSB_IJSD_SX_EEENSB_IJSX_NSC_ILi8192EEEEEEEEEEEEEvEENS14_INSA_13SM90_TMA_LOADENS16_IS18_S1A_NSW_INSB_IJNSB_IJS1B_NSC_ILi16EEEEEES1D_S1F_EEENSB_IJS1H_S1I_NSB_IJSX_NSC_ILi4096EEEEEEEEEEEEEvEEEENS_8epilogue10collective6detail29Sm90TmaWarpSpecializedAdapterINS21_15DefaultEpilogueISM_NSB_IJNSB_IJllllEEESD_SX_EEES26_NS20_6thread17LinearCombinationISM_Li1EffLNS27_9ScaleType4KindE0ELNS_15FloatRoundStyleE2ESM_EENS_4gemm15EpilogueDefaultEEEEEvvEEEEvNT_6ParamsE:
        .type           _ZN7cutlass13device_kernelINS_4conv6kernel13ConvUniversalINS1_16ConvProblemShapeILNS1_8OperatorE0ELi3EEENS1_10collective14CollectiveConvINS1_46MainloopSm90TmaGmmaWarpSpecializedImplicitGemmILS5_0ELi9ELi3EN4cute5tupleIJNSA_1CILi1EEESD_SD_EEENS1_36KernelImplicitTmaWarpSpecializedSm90ELi1EEENSB_IJNSC_ILi256EEENSC_ILi128EEENSB_IJNSC_ILi32EEEEEEEEENS_6half_tESM_NSA_8TiledMMAINSA_8MMA_AtomIJNSA_4SM904GMMA26MMA_64x128x16_F32F16F16_SSILNSQ_5MajorE0ELSS_0ELNSQ_7ScaleInE1ELST_1EEEEEENSA_6LayoutISE_NSB_IJNSC_ILi0EEESX_SX_EEEEENSB_IJNSA_10UnderscoreES10_S10_EEEEENS7_6detail26Sm90ImplicitGemmTileTraitsINSA_20SM90_TMA_LOAD_IM2COLENSA_14ComposedLayoutINSA_7SwizzleILi2ELi4ELi3EEENSA_18smem_ptr_flag_bitsILi16EEENSW_INSB_IJNSB_IJNSC_ILi8EEESJ_EEENSB_IJSJ_SD_EEENSB_IJSD_NSC_ILi9EEEEEEEEENSB_IJNSB_IJSJ_SH_EEENSB_IJSD_SX_EEENSB_IJSX_NSC_ILi8192EEEEEEEEEEEEEvEENS14_INSA_13SM90_TMA_LOADENS16_IS18_S1A_NSW_INSB_IJNSB_IJS1B_NSC_ILi16EEEEEES1D_S1F_EEENSB_IJS1H_S1I_NSB_IJSX_NSC_ILi4096EEEEEEEEEEEEEvEEEENS_8epilogue10collective6detail29Sm90TmaWarpSpecializedAdapterINS21_15DefaultEpilogueISM_NSB_IJNSB_IJllllEEESD_SX_EEES26_NS20_6thread17LinearCombinationISM_Li1EffLNS27_9ScaleType4KindE0ELNS_15FloatRoundStyleE2ESM_EENS_4gemm15EpilogueDefaultEEEEEvvEEEEvNT_6ParamsE,@function
        .size           _ZN7cutlass13device_kernelINS_4conv6kernel13ConvUniversalINS1_16ConvProblemShapeILNS1_8OperatorE0ELi3EEENS1_10collective14CollectiveConvINS1_46MainloopSm90TmaGmmaWarpSpecializedImplicitGemmILS5_0ELi9ELi3EN4cute5tupleIJNSA_1CILi1EEESD_SD_EEENS1_36KernelImplicitTmaWarpSpecializedSm90ELi1EEENSB_IJNSC_ILi256EEENSC_ILi128EEENSB_IJNSC_ILi32EEEEEEEEENS_6half_tESM_NSA_8TiledMMAINSA_8MMA_AtomIJNSA_4SM904GMMA26MMA_64x128x16_F32F16F16_SSILNSQ_5MajorE0ELSS_0ELNSQ_7ScaleInE1ELST_1EEEEEENSA_6LayoutISE_NSB_IJNSC_ILi0EEESX_SX_EEEEENSB_IJNSA_10UnderscoreES10_S10_EEEEENS7_6detail26Sm90ImplicitGemmTileTraitsINSA_20SM90_TMA_LOAD_IM2COLENSA_14ComposedLayoutINSA_7SwizzleILi2ELi4ELi3EEENSA_18smem_ptr_flag_bitsILi16EEENSW_INSB_IJNSB_IJNSC_ILi8EEESJ_EEENSB_IJSJ_SD_EEENSB_IJSD_NSC_ILi9EEEEEEEEENSB_IJNSB_IJSJ_SH_EEENSB_IJSD_SX_EEENSB_IJSX_NSC_ILi8192EEEEEEEEEEEEEvEENS14_INSA_13SM90_TMA_LOADENS16_IS18_S1A_NSW_INSB_IJNSB_IJS1B_NSC_ILi16EEEEEES1D_S1F_EEENSB_IJS1H_S1I_NSB_IJSX_NSC_ILi4096EEEEEEEEEEEEEvEEEENS_8epilogue10collective6detail29Sm90TmaWarpSpecializedAdapterINS21_15DefaultEpilogueISM_NSB_IJNSB_IJllllEEESD_SX_EEES26_NS20_6thread17LinearCombinationISM_Li1EffLNS27_9ScaleType4KindE0ELNS_15FloatRoundStyleE2ESM_EENS_4gemm15EpilogueDefaultEEEEEvvEEEEvNT_6ParamsE,(.L_x_541 - _ZN7cutlass13device_kernelINS_4conv6kernel13ConvUniversalINS1_16ConvProblemShapeILNS1_8OperatorE0ELi3EEENS1_10collective14CollectiveConvINS1_46MainloopSm90TmaGmmaWarpSpecializedImplicitGemmILS5_0ELi9ELi3EN4cute5tupleIJNSA_1CILi1EEESD_SD_EEENS1_36KernelImplicitTmaWarpSpecializedSm90ELi1EEENSB_IJNSC_ILi256EEENSC_ILi128EEENSB_IJNSC_ILi32EEEEEEEEENS_6half_tESM_NSA_8TiledMMAINSA_8MMA_AtomIJNSA_4SM904GMMA26MMA_64x128x16_F32F16F16_SSILNSQ_5MajorE0ELSS_0ELNSQ_7ScaleInE1ELST_1EEEEEENSA_6LayoutISE_NSB_IJNSC_ILi0EEESX_SX_EEEEENSB_IJNSA_10UnderscoreES10_S10_EEEEENS7_6detail26Sm90ImplicitGemmTileTraitsINSA_20SM90_TMA_LOAD_IM2COLENSA_14ComposedLayoutINSA_7SwizzleILi2ELi4ELi3EEENSA_18smem_ptr_flag_bitsILi16EEENSW_INSB_IJNSB_IJNSC_ILi8EEESJ_EEENSB_IJSJ_SD_EEENSB_IJSD_NSC_ILi9EEEEEEEEENSB_IJNSB_IJSJ_SH_EEENSB_IJSD_SX_EEENSB_IJSX_NSC_ILi8192EEEEEEEEEEEEEvEENS14_INSA_13SM90_TMA_LOADENS16_IS18_S1A_NSW_INSB_IJNSB_IJS1B_NSC_ILi16EEEEEES1D_S1F_EEENSB_IJS1H_S1I_NSB_IJSX_NSC_ILi4096EEEEEEEEEEEEEvEEEENS_8epilogue10collective6detail29Sm90TmaWarpSpecializedAdapterINS21_15DefaultEpilogueISM_NSB_IJNSB_IJllllEEESD_SX_EEES26_NS20_6thread17LinearCombinationISM_Li1EffLNS27_9ScaleType4KindE0ELNS_15FloatRoundStyleE2ESM_EENS_4gemm15EpilogueDefaultEEEEEvvEEEEvNT_6ParamsE)
        .other          _ZN7cutlass13device_kernelINS_4conv6kernel13ConvUniversalINS1_16ConvProblemShapeILNS1_8OperatorE0ELi3EEENS1_10collective14CollectiveConvINS1_46MainloopSm90TmaGmmaWarpSpecializedImplicitGemmILS5_0ELi9ELi3EN4cute5tupleIJNSA_1CILi1EEESD_SD_EEENS1_36KernelImplicitTmaWarpSpecializedSm90ELi1EEENSB_IJNSC_ILi256EEENSC_ILi128EEENSB_IJNSC_ILi32EEEEEEEEENS_6half_tESM_NSA_8TiledMMAINSA_8MMA_AtomIJNSA_4SM904GMMA26MMA_64x128x16_F32F16F16_SSILNSQ_5MajorE0ELSS_0ELNSQ_7ScaleInE1ELST_1EEEEEENSA_6LayoutISE_NSB_IJNSC_ILi0EEESX_SX_EEEEENSB_IJNSA_10UnderscoreES10_S10_EEEEENS7_6detail26Sm90ImplicitGemmTileTraitsINSA_20SM90_TMA_LOAD_IM2COLENSA_14ComposedLayoutINSA_7SwizzleILi2ELi4ELi3EEENSA_18smem_ptr_flag_bitsILi16EEENSW_INSB_IJNSB_IJNSC_ILi8EEESJ_EEENSB_IJSJ_SD_EEENSB_IJSD_NSC_ILi9EEEEEEEEENSB_IJNSB_IJSJ_SH_EEENSB_IJSD_SX_EEENSB_IJSX_NSC_ILi8192EEEEEEEEEEEEEvEENS14_INSA_13SM90_TMA_LOADENS16_IS18_S1A_NSW_INSB_IJNSB_IJS1B_NSC_ILi16EEEEEES1D_S1F_EEENSB_IJS1H_S1I_NSB_IJSX_NSC_ILi4096EEEEEEEEEEEEEvEEEENS_8epilogue10collective6detail29Sm90TmaWarpSpecializedAdapterINS21_15DefaultEpilogueISM_NSB_IJNSB_IJllllEEESD_SX_EEES26_NS20_6thread17LinearCombinationISM_Li1EffLNS27_9ScaleType4KindE0ELNS_15FloatRoundStyleE2ESM_EENS_4gemm15EpilogueDefaultEEEEEvvEEEEvNT_6ParamsE,@"STO_CUDA_ENTRY STV_DEFAULT"
_ZN7cutlass13device_kernelINS_4conv6kernel13ConvUniversalINS1_16ConvProblemShapeILNS1_8OperatorE0ELi3EEENS1_10collective14CollectiveConvINS1_46MainloopSm90TmaGmmaWarpSpecializedImplicitGemmILS5_0ELi9ELi3EN4cute5tupleIJNSA_1CILi1EEESD_SD_EEENS1_36KernelImplicitTmaWarpSpecializedSm90ELi1EEENSB_IJNSC_ILi256EEENSC_ILi128EEENSB_IJNSC_ILi32EEEEEEEEENS_6half_tESM_NSA_8TiledMMAINSA_8MMA_AtomIJNSA_4SM904GMMA26MMA_64x128x16_F32F16F16_SSILNSQ_5MajorE0ELSS_0ELNSQ_7ScaleInE1ELST_1EEEEEENSA_6LayoutISE_NSB_IJNSC_ILi0EEESX_SX_EEEEENSB_IJNSA_10UnderscoreES10_S10_EEEEENS7_6detail26Sm90ImplicitGemmTileTraitsINSA_20SM90_TMA_LOAD_IM2COLENSA_14ComposedLayoutINSA_7SwizzleILi2ELi4ELi3EEENSA_18smem_ptr_flag_bitsILi16EEENSW_INSB_IJNSB_IJNSC_ILi8EEESJ_EEENSB_IJSJ_SD_EEENSB_IJSD_NSC_ILi9EEEEEEEEENSB_IJNSB_IJSJ_SH_EEENSB_IJSD_SX_EEENSB_IJSX_NSC_ILi8192EEEEEEEEEEEEEvEENS14_INSA_13SM90_TMA_LOADENS16_IS18_S1A_NSW_INSB_IJNSB_IJS1B_NSC_ILi16EEEEEES1D_S1F_EEENSB_IJS1H_S1I_NSB_IJSX_NSC_ILi4096EEEEEEEEEEEEEvEEEENS_8epilogue10collective6detail29Sm90TmaWarpSpecializedAdapterINS21_15DefaultEpilogueISM_NSB_IJNSB_IJllllEEESD_SX_EEES26_NS20_6thread17LinearCombinationISM_Li1EffLNS27_9ScaleType4KindE0ELNS_15FloatRoundStyleE2ESM_EENS_4gemm15EpilogueDefaultEEEEEvvEEEEvNT_6ParamsE:
[----:B------:R-:W0:Y:S01]  /*0000*/  LDC R1, c[0x0][0x28] ;  /* 0x00000a00ff017b82 */ /* 0x000e220000000800 */
[----:B------:R-:W1:Y:S01]  /*0010*/  S2R R7, SR_TID.X ;  /* 0x0000000000077919 */ /* 0x000e620000002100 */
[----:B------:R-:W-:Y:S01]  /*0020*/  ELECT P0, URZ, PT ;  /* 0x00000000003f782f */ /* 0x000fe20003800000 */
[----:B------:R-:W-:Y:S01]  /*0030*/  BSSY B0, `(.L_x_0) ;  /* 0x0000015000007945 */ /* 0x000fe20003800000 */
[----:B0-----:R-:W-:Y:S01]  /*0040*/  VIADD R1, R1, 0xfffffd90 ;  /* 0xfffffd9001017836 */ /* 0x001fe20000000000 */
[----:B-1----:R-:W-:-:S05]  /*0050*/  SHF.R.U32.HI R0, RZ, 0x5, R7 ;  /* 0x00000005ff007819 */ /* 0x002fca0000011607 */
[----:B------:R-:W0:Y:S02]  /*0060*/  SHFL.IDX PT, R2, R0, RZ, 0x1f ;  /* 0x00001fff00027589 */ /* 0x000e2400000e0000 */
[----:B0-----:R-:W-:Y:S02]  /*0070*/  R2UR UR4, R2 ;  /* 0x00000000020472ca */ /* 0x001fe400000e0000 */
[----:B------:R-:W-:-:S06]  /*0080*/  SHF.R.U32.HI R2, RZ, 0x7, R7 ;  /* 0x00000007ff027819 */ /* 0x000fcc0000011607 */
[----:B------:R-:W0:Y:S05]  /*0090*/  SHFL.IDX PT, R2, R2, RZ, 0x1f ;  /* 0x00001fff02027589 */ /* 0x000e2a00000e0000 */
[----:B------:R-:W-:Y:S02]  /*00a0*/  USHF.R.S32.HI UR5, URZ, 0x1f, UR4 ;  /* 0x0000001f3f057899 */ /* 0x000fe40008011404 */
[----:B------:R-:W-:Y:S02]  /*00b0*/  ISETP.NE.OR P0, PT, RZ, UR4, !P0 ;  /* 0x00000004ff007c0c */ /* 0x000fe4000c705670 */
[----:B------:R-:W-:-:S04]  /*00c0*/  ULEA.HI UR5, UR5, UR4, URZ, 0x2 ;  /* 0x0000000405057291 */ /* 0x000fc8000f8f103f */
[----:B------:R-:W-:-:S04]  /*00d0*/  ULOP3.LUT UR5, UR5, 0xfffffffc, URZ, 0xc0, !UPT ;  /* 0xfffffffc05057892 */ /* 0x000fc8000f8ec03f */
[----:B------:R-:W-:-:S03]  /*00e0*/  UIADD3 UR7, UR4, -UR5, URZ ;  /* 0x8000000504077290 */ /* 0x000fc6000fffe03f */
[----:B------:R-:W-:Y:S09]  /*00f0*/  @P0 BRA `(.L_x_1) ;  /* 0x0000000000200947 */ /* 0x000ff20003800000 */
[----:B------:R-:W-:Y:S02]  /*0100*/  ULDC.64 UR4, c[0x0][0x198] ;  /* 0x0000660000047ab9 */ /* 0x000fe40000000a00 */
[----:B------:R-:W-:Y:S02]  /*0110*/  UIADD3 UR8, UP0, UR4, 0xf0, URZ ;  /* 0x000000f004087890 */ /* 0x000fe4000ff1e03f */
[----:B------:R-:W-:Y:S02]  /*0120*/  UIADD3 UR4, UP1, UR4, 0x270, URZ ;  /* 0x0000027004047890 */ /* 0x000fe4000ff3e03f */
[----:B------:R-:W-:Y:S02]  /*0130*/  UIADD3.X UR9, URZ, UR5, URZ, UP0, !UPT ;  /* 0x000000053f097290 */ /* 0x000fe400087fe43f */
[----:B------:R-:W-:-:S07]  /*0140*/  UIADD3.X UR5, URZ, UR5, URZ, UP1, !UPT ;  /* 0x000000053f057290 */ /* 0x000fce0008ffe43f */
[----:B------:R1:W-:Y:S02]  /*0150*/  UTMACCTL.PF [UR8] ;  /* 0x00000000080079b9 */ /* 0x0003e40008040000 */
[----:B------:R1:W-:Y:S02]  /*0160*/  UTMACCTL.PF [UR4] ;  /* 0x00000000040079b9 */ /* 0x0003e40008040000 */
[----:B-1----:R-:W-:Y:S01]  /*0170*/  NOP ;  /* 0x0000000000007918 */ /* 0x002fe20000000000 */
.L_x_1:
[----:B------:R-:W-:Y:S05]  /*0180*/  BSYNC B0 ;  /* 0x0000000000007941 */ /* 0x000fea0003800000 */
.L_x_0:
[----:B------:R-:W1:Y:S01]  /*0190*/  SHFL.IDX PT, R0, R0, RZ, 0x1f ;  /* 0x00001fff00007589 */ /* 0x000e6200000e0000 */
[----:B0-----:R-:W-:-:S13]  /*01a0*/  R2UR UR11, R2 ;  /* 0x00000000020b72ca */ /* 0x001fda00000e0000 */
[----:B------:R-:W-:Y:S02]  /*01b0*/  ULOP3.LUT UP0, URZ, UR11, UR7, URZ, 0xfc, !UPT ;  /* 0x000000070b3f7292 */ /* 0x000fe4000f80fc3f */
[----:B------:R-:W-:Y:S02]  /*01c0*/  UISETP.NE.AND UP1, UPT, UR11, 0x1, UPT ;  /* 0x000000010b00788c */ /* 0x000fe4000bf25270 */
[----:B------:R-:W-:-:S04]  /*01d0*/  USEL UR6, URZ, 0x1, UP0 ;  /* 0x000000013f067887 */ /* 0x000fc80008000000 */
[----:B------:R-:W-:Y:S01]  /*01e0*/  USEL UR6, UR6, 0x2, UP1 ;  /* 0x0000000206067887 */ /* 0x000fe20008800000 */
[----:B-1----:R-:W-:-:S13]  /*01f0*/  ISETP.NE.AND P0, PT, R0, RZ, PT ;  /* 0x000000ff0000720c */ /* 0x002fda0003f05270 */
[----:B------:R-:W-:Y:S05]  /*0200*/  @P0 BRA `(.L_x_2) ;  /* 0x00000000008c0947 */ /* 0x000fea0003800000 */
[----:B------:R-:W-:Y:S01]  /*0210*/  ELECT P0, URZ, PT ;  /* 0x00000000003f782f */ /* 0x000fe20003800000 */
[----:B------:R-:W-:-:S12]  /*0220*/  BSSY B0, `(.L_x_2) ;  /* 0x0000021000007945 */ /* 0x000fd80003800000 */
[----:B------:R-:W-:Y:S05]  /*0230*/  @!P0 BRA `(.L_x_3) ;  /* 0x00000000007c8947 */ /* 0x000fea0003800000 */
[----:B------:R-:W0:Y:S01]  /*0240*/  S2UR UR10, SR_CgaCtaId ;  /* 0x00000000000a79c3 */ /* 0x000e220000008800 */
[----:B------:R-:W-:Y:S01]  /*0250*/  UMOV UR4, 0x400 ;  /* 0x0000040000047882 */ /* 0x000fe20000000000 */
[----:B------:R-:W-:Y:S01]  /*0260*/  UMOV UR5, 0x1 ;  /* 0x0000000100057882 */ /* 0x000fe20000000000 */
[----:B------:R-:W-:Y:S02]  /*0270*/  UMOV UR8, 0x80 ;  /* 0x0000008000087882 */ /* 0x000fe40000000000 */
[----:B------:R-:W-:-:S04]  /*0280*/  UIADD3 UR8, -UR8, 0x100000, URZ ;  /* 0x0010000008087890 */ /* 0x000fc8000fffe13f */
[----:B------:R-:W-:Y:S02]  /*0290*/  USHF.L.U32 UR9, UR8, 0xb, URZ ;  /* 0x0000000b08097899 */ /* 0x000fe4000800063f */
[----:B------:R-:W-:Y:S02]  /*02a0*/  USHF.L.U32 UR8, UR8, 0x1, URZ ;  /* 0x0000000108087899 */ /* 0x000fe4000800063f */
[----:B0-----:R-:W-:Y:S02]  /*02b0*/  ULEA UR10, UR10, UR4, 0x18 ;  /* 0x000000040a0a7291 */ /* 0x001fe4000f8ec03f */
[----:B------:R-:W-:-:S04]  /*02c0*/  UIADD3 UR4, -UR5, 0x100000, URZ ;  /* 0x0010000005047890 */ /* 0x000fc8000fffe13f */
[----:B------:R-:W-:Y:S02]  /*02d0*/  USHF.L.U32 UR5, UR4, 0xb, URZ ;  /* 0x0000000b04057899 */ /* 0x000fe4000800063f */
[----:B------:R-:W-:Y:S01]  /*02e0*/  USHF.L.U32 UR4, UR4, 0x1, URZ ;  /* 0x0000000104047899 */ /* 0x000fe2000800063f */
[----:B------:R-:W0:Y:S11]  /*02f0*/  FENCE.VIEW.ASYNC.S ;  /* 0x00000000000073c6 */ /* 0x000e360000000000 */
[----:B0-----:R0:W1:Y:S01]  /*0300*/  SYNCS.EXCH.64 URZ, [UR10+0x36000], UR4 ;  /* 0x036000040a3f75b2 */ /* 0x0010620008000100 */
[----:B------:R0:W2:Y:S01]  /*0310*/  SYNCS.EXCH.64 URZ, [UR10+0x36048], UR8 ;  /* 0x036048080a3f75b2 */ /* 0x0000a20008000100 */
[----:B------:R0:W3:Y:S01]  /*0320*/  SYNCS.EXCH.64 URZ, [UR10+0x36008], UR4 ;  /* 0x036008040a3f75b2 */ /* 0x0000e20008000100 */
[----:B------:R0:W4:Y:S01]  /*0330*/  SYNCS.EXCH.64 URZ, [UR10+0x36050], UR8 ;  /* 0x036050080a3f75b2 */ /* 0x0001220008000100 */
[----:B------:R0:W0:Y:S01]  /*0340*/  SYNCS.EXCH.64 URZ, [UR10+0x36010], UR4 ;  /* 0x036010040a3f75b2 */ /* 0x0000220008000100 */
        /* <DEDUP_REMOVED lines=13> */
[----:B------:R-:W-:Y:S01]  /*0420*/  NOP ;  /* 0x0000000000007918 */ /* 0x000fe20000000000 */
.L_x_3:
[----:B0-----:R-:W-:Y:S05]  /*0430*/  BSYNC B0 ;  /* 0x0000000000007941 */ /* 0x001fea0003800000 */
.L_x_2:
[----:B------:R-:W-:Y:S01]  /*0440*/  ULDC.64 UR4, c[0x0][0x618] ;  /* 0x0001860000047ab9 */ /* 0x000fe20000000a00 */
[----:B------:R-:W-:Y:S01]  /*0450*/  SHF.R.S32.HI R0, RZ, 0x1f, R7 ;  /* 0x0000001fff007819 */ /* 0x000fe20000011407 */
[----:B------:R-:W-:Y:S01]  /*0460*/  NOP ;  /* 0x0000000000007918 */ /* 0x000fe20000000000 */
[----:B------:R-:W-:Y:S01]  /*0470*/  ISETP.NE.U32.AND P0, PT, RZ, UR4, PT ;  /* 0x00000004ff007c0c */ /* 0x000fe2000bf05070 */
[----:B------:R-:W-:Y:S01]  /*0480*/  NOP ;  /* 0x0000000000007918 */ /* 0x000fe20000000000 */
[----:B------:R-:W-:Y:S01]  /*0490*/  LEA.HI R0, R0, R7, RZ, 0x7 ;  /* 0x0000000700007211 */ /* 0x000fe200078f38ff */
[----:B------:R-:W-:Y:S01]  /*04a0*/  ULDC.64 UR14, c[0x0][0x208] ;  /* 0x00008200000e7ab9 */ /* 0x000fe20000000a00 */
[----:B-1234-:R-:W-:Y:S01]  /*04b0*/  BAR.SYNC.DEFER_BLOCKING 0x0 ;  /* 0x0000000000007b1d */ /* 0x01efe20000010000 */
[----:B------:R-:W-:Y:S02]  /*04c0*/  ISETP.NE.AND.EX P0, PT, RZ, UR5, PT, P0 ;  /* 0x00000005ff007c0c */ /* 0x000fe4000bf05300 */
[----:B------:R-:W-:-:S05]  /*04d0*/  LOP3.LUT R0, R0, 0xffffff80, RZ, 0xc0, !PT ;  /* 0xffffff8000007812 */ /* 0x000fca00078ec0ff */
[----:B------:R-:W-:-:S06]  /*04e0*/  IMAD.IADD R5, R7, 0x1, -R0 ;  /* 0x0000000107057824 */ /* 0x000fcc00078e0a00 */
[----:B------:R-:W-:Y:S05]  /*04f0*/  @!P0 BRA `(.L_x_4) ;  /* 0x0000000000208947 */ /* 0x000fea0003800000 */
[----:B------:R-:W0:Y:S02]  /*0500*/  LDC.64 R2, c[0x0][0x618] ;  /* 0x00018600ff027b82 */ /* 0x000e240000000a00 */
[----:B0-----:R-:W2:Y:S02]  /*0510*/  LDG.E.64 R2, desc[UR14][R2.64] ;  /* 0x0000000e02027981 */ /* 0x001ea4000c1e1b00 */
[----:B--2---:R-:W-:-:S04]  /*0520*/  ISETP.NE.U32.AND P0, PT, R2, RZ, PT ;  /* 0x000000ff0200720c */ /* 0x004fc80003f05070 */
[----:B------:R-:W-:-:S13]  /*0530*/  ISETP.NE.AND.EX P0, PT, R3, RZ, PT, P0 ;  /* 0x000000ff0300720c */ /* 0x000fda0003f05300 */
[----:B------:R-:W-:Y:S05]  /*0540*/  @!P0 BRA `(.L_x_4) ;  /* 0x00000000000c8947 */ /* 0x000fea0003800000 */
[----:B------:R-:W2:Y:S02]  /*0550*/  LD.E R2, desc[UR14][R2.64] ;  /* 0x0000000e02027980 */ /* 0x000ea4000c101900 */
[----:B--2---:R-:W-:Y:S01]  /*0560*/  R2UR UR13, R2 ;  /* 0x00000000020d72ca */ /* 0x004fe200000e0000 */
[----:B------:R-:W-:-:S14]  /*0570*/  BRA `(.L_x_5) ;  /* 0x0000000000247947 */ /* 0x000fdc0003800000 */
.L_x_4:
[----:B------:R-:W-:Y:S02]  /*0580*/  ULDC.64 UR4, c[0x0][0x608] ;  /* 0x0001820000047ab9 */ /* 0x000fe40000000a00 */
[----:B------:R-:W-:-:S04]  /*0590*/  ISETP.NE.U32.AND P0, PT, RZ, UR4, PT ;  /* 0x00000004ff007c0c */ /* 0x000fc8000bf05070 */
[----:B------:R-:W-:-:S13]  /*05a0*/  ISETP.NE.AND.EX P0, PT, RZ, UR5, PT, P0 ;  /* 0x00000005ff007c0c */ /* 0x000fda000bf05300 */
[----:B------:R-:W-:Y:S05]  /*05b0*/  @!P0 BRA `(.L_x_6) ;  /* 0x0000000000108947 */ /* 0x000fea0003800000 */
[----:B------:R-:W0:Y:S02]  /*05c0*/  LDC.64 R2, c[0x0][0x608] ;  /* 0x00018200ff027b82 */ /* 0x000e240000000a00 */
[----:B0-----:R-:W2:Y:S02]  /*05d0*/  LDG.E R2, desc[UR14][R2.64] ;  /* 0x0000000e02027981 */ /* 0x001ea4000c1e1900 */
[----:B--2---:R-:W-:Y:S01]  /*05e0*/  R2UR UR13, R2 ;  /* 0x00000000020d72ca */ /* 0x004fe200000e0000 */
[----:B------:R-:W-:-:S14]  /*05f0*/  BRA `(.L_x_5) ;  /* 0x0000000000047947 */ /* 0x000fdc0003800000 */
.L_x_6:
[----:B------:R-:W-:-:S05]  /*0600*/  ULDC UR13, c[0x0][0x600] ;  /* 0x00018000000d7ab9 */ /* 0x000fca0000000800 */
.L_x_5:
[----:B------:R-:W-:Y:S02]  /*0610*/  ULDC.64 UR4, c[0x0][0x620] ;  /* 0x0001880000047ab9 */ /* 0x000fe40000000a00 */
[----:B------:R-:W-:-:S04]  /*0620*/  ISETP.NE.U32.AND P0, PT, RZ, UR4, PT ;  /* 0x00000004ff007c0c */ /* 0x000fc8000bf05070 */
[----:B------:R-:W-:-:S13]  /*0630*/  ISETP.NE.AND.EX P0, PT, RZ, UR5, PT, P0 ;  /* 0x00000005ff007c0c */ /* 0x000fda000bf05300 */
        /* <DEDUP_REMOVED lines=9> */
.L_x_7:
        /* <DEDUP_REMOVED lines=8> */
.L_x_9:
[----:B------:R-:W-:-:S05]  /*0750*/  ULDC UR16, c[0x0][0x604] ;  /* 0x0001810000107ab9 */ /* 0x000fca0000000800 */
.L_x_8:
[----:B------:R-:W-:Y:S01]  /*0760*/  ULDC UR4, c[0x0][0x3dc] ;  /* 0x0000f70000047ab9 */ /* 0x000fe20000000800 */
[----:B------:R-:W-:Y:S01]  /*0770*/  ISETP.NE.AND P0, PT, RZ, UR11, PT ;  /* 0x0000000bff007c0c */ /* 0x000fe2000bf05270 */
[----:B------:R-:W-:Y:S01]  /*0780*/  UIADD3 UR4, UR4, 0x1f, URZ ;  /* 0x0000001f04047890 */ /* 0x000fe2000fffe03f */
[----:B------:R-:W-:-:S03]  /*0790*/  ULDC.64 UR8, c[0x0][0x3e0] ;  /* 0x0000f80000087ab9 */ /* 0x000fc60000000a00 */
[----:B------:R-:W-:Y:S02]  /*07a0*/  USHF.R.S32.HI UR5, URZ, 0x1f, UR4 ;  /* 0x0000001f3f057899 */ /* 0x000fe40008011404 */
[----:B------:R-:W-:Y:S02]  /*07b0*/  UIMAD UR8, UR9, UR8, URZ ;  /* 0x00000008090872a4 */ /* 0x000fe4000f8e023f */
[----:B------:R-:W-:-:S03]  /*07c0*/  ULEA.HI UR4, UR5, UR4, URZ, 0x5 ;  /* 0x0000000405047291 */ /* 0x000fc6000f8f283f */
[----:B------:R-:W-:Y:S01]  /*07d0*/  ULDC UR5, c[0x0][0x3e8] ;  /* 0x0000fa0000057ab9 */ /* 0x000fe20000000800 */
[----:B------:R-:W-:Y:S02]  /*07e0*/  USHF.R.S32.HI UR4, URZ, 0x5, UR4 ;  /* 0x000000053f047899 */ /* 0x000fe40008011404 */
[----:B------:R-:W-:-:S04]  /*07f0*/  UIMAD UR5, UR8, UR5, URZ ;  /* 0x00000005080572a4 */ /* 0x000fc8000f8e023f */
[----:B------:R-:W-:Y:S01]  /*0800*/  UIMAD UR5, UR4, UR5, URZ ;  /* 0x00000005040572a4 */ /* 0x000fe2000f8e023f */
[----:B------:R-:W-:Y:S11]  /*0810*/  @!P0 BRA `(.L_x_10) ;  /* 0x00000130005c8947 */ /* 0x000ff60003800000 */
[----:B------:R-:W-:-:S06]  /*0820*/  UISETP.NE.AND UP0, UPT, UR11, 0x1, UPT ;  /* 0x000000010b00788c */ /* 0x000fcc000bf05270 */
[----:B------:R-:W-:-:S13]  /*0830*/  PLOP3.LUT P0, PT, PT, PT, UP0, 0x80, 0x0 ;  /* 0x000000000000781c */ /* 0x000fda0003f0f008 */
[----:B------:R-:W-:Y:S05]  /*0840*/  @P0 EXIT ;  /* 0x000000000000094d */ /* 0x000fea0003800000 */
[----:B------:R0:W-:Y:S01]  /*0850*/  STL [R1], RZ ;  /* 0x000000ff01007387 */ /* 0x0001e20000100800 */
[----:B------:R-:W-:Y:S01]  /*0860*/  UISETP.GE.AND UP0, UPT, UR5, 0x1, UPT ;  /* 0x000000010500788c */ /* 0x000fe2000bf06270 */
[----:B------:R-:W-:Y:S01]  /*0870*/  CS2R R86, SRZ ;  /* 0x0000000000567805 */ /* 0x000fe2000001ff00 */
[----:B------:R-:W-:Y:S01]  /*0880*/  UMOV UR4, URZ ;  /* 0x0000003f00047c82 */ /* 0x000fe20008000000 */
[----:B------:R0:W-:Y:S01]  /*0890*/  STL [R1+0x4], RZ ;  /* 0x000004ff01007387 */ /* 0x0001e20000100800 */
[----:B------:R-:W-:Y:S02]  /*08a0*/  CS2R R152, SRZ ;  /* 0x0000000000987805 */ /* 0x000fe4000001ff00 */
[----:B------:R-:W-:Y:S02]  /*08b0*/  CS2R R154, SRZ ;  /* 0x00000000009a7805 */ /* 0x000fe4000001ff00 */
[----:B------:R-:W-:Y:S01]  /*08c0*/  PLOP3.LUT P0, PT, PT, PT, UP0, 0x80, 0x0 ;  /* 0x000000000000781c */ /* 0x000fe20003f0f008 */
[----:B------:R0:W-:Y:S01]  /*08d0*/  STL [R1+0x8], RZ ;  /* 0x000008ff01007387 */ /* 0x0001e20000100800 */
[----:B------:R-:W-:-:S02]  /*08e0*/  CS2R R156, SRZ ;  /* 0x00000000009c7805 */ /* 0x000fc4000001ff00 */
[----:B------:R-:W-:Y:S02]  /*08f0*/  CS2R R158, SRZ ;  /* 0x00000000009e7805 */ /* 0x000fe4000001ff00 */
[----:B------:R-:W-:Y:S01]  /*0900*/  CS2R R160, SRZ ;  /* 0x0000000000a07805 */ /* 0x000fe2000001ff00 */
[----:B------:R0:W-:Y:S01]  /*0910*/  STL [R1+0xc], RZ ;  /* 0x00000cff01007387 */ /* 0x0001e20000100800 */
[----:B------:R-:W-:Y:S02]  /*0920*/  CS2R R162, SRZ ;  /* 0x0000000000a27805 */ /* 0x000fe4000001ff00 */
[----:B------:R-:W-:Y:S02]  /*0930*/  CS2R R164, SRZ ;  /* 0x0000000000a47805 */ /* 0x000fe4000001ff00 */
[----:B------:R-:W-:Y:S01]  /*0940*/  CS2R R166, SRZ ;  /* 0x0000000000a67805 */ /* 0x000fe2000001ff00 */
        /* <DEDUP_REMOVED lines=116> */
[----:B------:R0:W-:Y:S04]  /*1090*/  STL [R1+0x84], RZ ;  /* 0x000084ff01007387 */ /* 0x0001e80000100800 */
        /* <DEDUP_REMOVED lines=29> */
[----:B------:R0:W-:Y:S01]  /*1270*/  STL [R1+0xfc], RZ ;  /* 0x0000fcff01007387 */ /* 0x0001e20000100800 */
[----:B------:R-:W-:Y:S05]  /*1280*/  @!P0 BRA `(.L_x_11) ;  /* 0x0000000c00f88947 */ /* 0x000fea0003800000 */
[----:B------:R-:W-:-:S04]  /*1290*/  ULOP3.LUT UR4, UR6, 0x1, URZ, 0xfc, !UPT ;  /* 0x0000000106047892 */ /* 0x000fc8000f8efc3f */
[----:B------:R-:W-:-:S06]  /*12a0*/  UISETP.NE.AND UP0, UPT, UR4, 0x3, UPT ;  /* 0x000000030400788c */ /* 0x000fcc000bf05270 */
[----:B------:R-:W-:-:S13]  /*12b0*/  PLOP3.LUT P1, PT, PT, PT, UP0, 0x80, 0x0 ;  /* 0x000000000000781c */ /* 0x000fda0003f2f008 */
[----:B------:R-:W-:Y:S05]  /*12c0*/  @!P1 BRA `(.L_x_12) ;  /* 0x0000000000049947 */ /* 0x000fea0003800000 */
[----:B------:R-:W-:Y:S01]  /*12d0*/  BPT.TRAP 0x1 ;  /* 0x000000040000795c */ /* 0x000fe20000300000 */
.L_x_12:
[----:B------:R-:W1:Y:S01]  /*12e0*/  S2UR UR7, SR_CgaCtaId ;  /* 0x00000000000779c3 */ /* 0x000e620000008800 */
[----:B------:R-:W-:Y:S01]  /*12f0*/  SHF.L.U32 R0, RZ, 0x1f, RZ ;  /* 0x0000001fff007819 */ /* 0x000fe200000006ff */
[----:B------:R-:W-:Y:S02]  /*1300*/  UMOV UR4, 0x400 ;  /* 0x0000040000047882 */ /* 0x000fe40000000000 */
[----:B-1----:R-:W-:-:S12]  /*1310*/  ULEA UR4, UR7, UR4, 0x18 ;  /* 0x0000000407047291 */ /* 0x002fd8000f8ec03f */
.L_x_13:
[----:B-1----:R-:W-:-:S04]  /*1320*/  IMAD.U32 R3, RZ, RZ, UR4 ;  /* 0x00000004ff037e24 */ /* 0x002fc8000f8e00ff */
[----:B------:R1:W2:Y:S03]  /*1330*/  SYNCS.PHASECHK.TRANS64.TRYWAIT P1, [R3+URZ+0x36000], R0 ;  /* 0x03600000030075a7 */ /* 0x0002a6000802017f */
[----:B--2---:R-:W-:Y:S05]  /*1340*/  @!P1 NANOSLEEP.SYNCS 0x989680 ;  /* 0x009896800000995d */ /* 0x004fea0003900000 */
[----:B------:R-:W2:Y:S02]  /*1350*/  @!P1 SYNCS.PHASECHK.TRANS64 P1, [R3+URZ+0x36000], R0 ;  /* 0x03600000030095a7 */ /* 0x000ea4000802007f */
[----:B--2---:R-:W-:Y:S05]  /*1360*/  @!P1 BRA `(.L_x_13) ;  /* 0xfffffffc00ec9947 */ /* 0x004fea000383ffff */
[----:B------:R-:W-:Y:S01]  /*1370*/  UIADD3 UR7, UR4, 0x24000, URZ ;  /* 0x0002400004077890 */ /* 0x000fe2000fffe03f */
[----:B------:R-:W-:Y:S01]  /*1380*/  WARPGROUP.ARRIVE ;  /* 0x00000000000079c5 */ /* 0x000fe20000000000 */
[----:B------:R-:W-:Y:S02]  /*1390*/  USHF.R.U32.HI UR4, URZ, 0x4, UR4 ;  /* 0x000000043f047899 */ /* 0x000fe40008011604 */
[----:B------:R-:W-:Y:S02]  /*13a0*/  USHF.R.U32.HI UR7, URZ, 0x4, UR7 ;  /* 0x000000043f077899 */ /* 0x000fe40008011607 */
[----:B------:R-:W-:Y:S02]  /*13b0*/  ULOP3.LUT UR4, UR4, 0x3fff, URZ, 0xc0, !UPT ;  /* 0x00003fff04047892 */ /* 0x000fe4000f8ec03f */
[----:B------:R-:W-:Y:S02]  /*13c0*/  ULOP3.LUT UR7, UR7, 0x3fff, URZ, 0xc0, !UPT ;  /* 0x00003fff07077892 */ /* 0x000fe4000f8ec03f */
[----:B------:R-:W-:-:S02]  /*13d0*/  ULOP3.LUT UR4, UR4, 0x10000, URZ, 0xfc, !UPT ;  /* 0x0001000004047892 */ /* 0x000fc4000f8efc3f */
[----:B------:R-:W-:Y:S01]  /*13e0*/  ULOP3.LUT UR7, UR7, 0x10000, URZ, 0xfc, !UPT ;  /* 0x0001000007077892 */ /* 0x000fe2000f8efc3f */
[----:B------:R-:W-:Y:S01]  /*13f0*/  UMOV UR9, 0x80000020 ;  /* 0x8000002000097882 */ /* 0x000fe20000000000 */
[----:B------:R-:W-:-:S03]  /*1400*/  UMOV UR11, 0x80000020 ;  /* 0x80000020000b7882 */ /* 0x000fc60000000000 */
[----:B------:R-:W-:Y:S02]  /*1410*/  UMOV UR8, UR4 ;  /* 0x0000000400087c82 */ /* 0x000fe40008000000 */
[----:B------:R-:W-:Y:S02]  /*1420*/  UMOV UR10, UR7 ;  /* 0x00000007000a7c82 */ /* 0x000fe40008000000 */
[----:B------:R-:W-:Y:S01]  /*1430*/  HGMMA.64x128x16.F32 R68, gdesc[UR8], RZ, !UPT, gsb0 ;  /* 0x01e00000084479f0 */ /* 0x000fe2000c0008ff */
[----:B------:R-:W-:Y:S01]  /*1440*/  UIADD3 UR8, UR4, 0x100, URZ ;  /* 0x0000010004087890 */ /* 0x000fe2000fffe03f */
[----:B------:R-:W-:Y:S01]  /*1450*/  UMOV UR9, 0x80000020 ;  /* 0x8000002000097882 */ /* 0x000fe20000000000 */
[----:B------:R-:W-:Y:S02]  /*1460*/  WARPGROUP.DEPBAR.LE gsb0, 0x0 ;  /* 0x00008000000079c5 */ /* 0x000fe40000010000 */
[----:B------:R-:W-:Y:S01]  /*1470*/  WARPGROUP.ARRIVE ;  /* 0x00000000000079c5 */ /* 0x000fe20000000000 */
[----:B------:R-:W-:Y:S01]  /*1480*/  IMAD.MOV.U32 R45, RZ, RZ, R88 ;  /* 0x000000ffff2d7224 */ /* 0x000fe200078e0058 */
[----:B------:R-:W-:Y:S01]  /*1490*/  MOV R42, R91 ;  /* 0x0000005b002a7202 */ /* 0x000fe20000000f00 */
[----:B------:R-:W-:Y:S01]  /*14a0*/  IMAD.MOV.U32 R44, RZ, RZ, R89 ;  /* 0x000000ffff2c7224 */ /* 0x000fe200078e0059 */
[----:B------:R-:W-:Y:S01]  /*14b0*/  MOV R33, R100 ;  /* 0x0000006400217202 */ /* 0x000fe20000000f00 */
[----:B------:R-:W-:-:S02]  /*14c0*/  IMAD.MOV.U32 R43, RZ, RZ, R90 ;  /* 0x000000ffff2b7224 */ /* 0x000fc400078e005a */
[----:B------:R-:W-:Y:S01]  /*14d0*/  HGMMA.64x128x16.F32 R152, gdesc[UR8], RZ, !UPT, gsb0 ;  /* 0x01e00000089879f0 */ /* 0x000fe2000c0008ff */
[----:B------:R-:W-:Y:S01]  /*14e0*/  UIADD3 UR8, UR4, 0x200, URZ ;  /* 0x0000020004087890 */ /* 0x000fe2000fffe03f */
[----:B------:R-:W-:Y:S01]  /*14f0*/  IMAD.MOV.U32 R41, RZ, RZ, R92 ;  /* 0x000000ffff297224 */ /* 0x000fe200078e005c */
[----:B------:R-:W-:Y:S01]  /*1500*/  MOV R24, R109 ;  /* 0x0000006d00187202 */ /* 0x000fe20000000f00 */
[----:B------:R-:W-:Y:S01]  /*1510*/  IMAD.MOV.U32 R40, RZ, RZ, R93 ;  /* 0x000000ffff287224 */ /* 0x000fe200078e005d */
[----:B------:R-:W-:Y:S01]  /*1520*/  MOV R15, R118 ;  /* 0x00000076000f7202 */ /* 0x000fe20000000f00 */
[----:B------:R-:W-:Y:S01]  /*1530*/  IMAD.MOV.U32 R39, RZ, RZ, R94 ;  /* 0x000000ffff277224 */ /* 0x000fe200078e005e */
[----:B------:R-:W-:Y:S01]  /*1540*/  MOV R6, R127 ;  /* 0x0000007f00067202 */ /* 0x000fe20000000f00 */
[----:B------:R-:W-:Y:S01]  /*1550*/  IMAD.MOV.U32 R38, RZ, RZ, R95 ;  /* 0x000000ffff267224 */ /* 0x000fe200078e005f */
[----:B------:R-:W-:Y:S01]  /*1560*/  UMOV UR9, 0x80000020 ;  /* 0x8000002000097882 */ /* 0x000fe20000000000 */
[----:B------:R-:W-:Y:S01]  /*1570*/  IMAD.MOV.U32 R37, RZ, RZ, R96 ;  /* 0x000000ffff257224 */ /* 0x000fe200078e0060 */
[----:B------:R-:W-:Y:S01]  /*1580*/  MOV R60, R73 ;  /* 0x00000049003c7202 */ /* 0x000fe20000000f00 */
[----:B------:R-:W-:Y:S01]  /*1590*/  IMAD.MOV.U32 R36, RZ, RZ, R97 ;  /* 0x000000ffff247224 */ /* 0x000fe200078e0061 */
[----:B------:R-:W-:Y:S01]  /*15a0*/  MOV R51, R82 ;  /* 0x0000005200337202 */ /* 0x000fe20000000f00 */
[----:B------:R-:W-:Y:S01]  /*15b0*/  IMAD.MOV.U32 R35, RZ, RZ, R98 ;  /* 0x000000ffff237224 */ /* 0x000fe200078e0062 */
[----:B------:R-:W-:Y:S01]  /*15c0*/  MOV R216, R37 ;  /* 0x0000002500d87202 */ /* 0x000fe20000000f00 */
[----:B------:R-:W-:-:S02]  /*15d0*/  IMAD.MOV.U32 R34, RZ, RZ, R99 ;  /* 0x000000ffff227224 */ /* 0x000fc400078e0063 */
[----:B------:R-:W-:Y:S02]  /*15e0*/  IMAD.MOV.U32 R32, RZ, RZ, R101 ;  /* 0x000000ffff207224 */ /* 0x000fe400078e0065 */
[----:B------:R-:W-:Y:S02]  /*15f0*/  IMAD.MOV.U32 R31, RZ, RZ, R102 ;  /* 0x000000ffff1f7224 */ /* 0x000fe400078e0066 */
[----:B------:R-:W-:Y:S02]  /*1600*/  IMAD.MOV.U32 R30, RZ, RZ, R103 ;  /* 0x000000ffff1e7224 */ /* 0x000fe400078e0067 */
[----:B------:R-:W-:Y:S02]  /*1610*/  IMAD.MOV.U32 R29, RZ, RZ, R104 ;  /* 0x000000ffff1d7224 */ /* 0x000fe400078e0068 */
[----:B------:R-:W-:Y:S02]  /*1620*/  IMAD.MOV.U32 R28, RZ, RZ, R105 ;  /* 0x000000ffff1c7224 */ /* 0x000fe400078e0069 */
        /* <DEDUP_REMOVED lines=23> */
[----:B-1----:R-:W-:Y:S02]  /*17a0*/  IMAD.MOV.U32 R3, RZ, RZ, R129 ;  /* 0x000000ffff037224 */ /* 0x002fe400078e0081 */
        /* <DEDUP_REMOVED lines=32> */
[----:B------:R-:W-:Y:S01]  /*19b0*/  IMAD.MOV.U32 R229, RZ, RZ, R24 ;  /* 0x000000ffffe57224 */ /* 0x000fe200078e0018 */
[----:B------:R-:W-:-:S02]  /*19c0*/  WARPGROUP.DEPBAR.LE gsb0, 0x0 ;  /* 0x00008000000079c5 */ /* 0x000fc40000010000 */
[----:B------:R-:W-:Y:S01]  /*19d0*/  WARPGROUP.ARRIVE ;  /* 0x00000000000079c5 */ /* 0x000fe20000000000 */
[----:B------:R1:W-:Y:S01]  /*19e0*/  STL.64 [R1+0x168], R214 ;  /* 0x000168d601007387 */ /* 0x0003e20000100a00 */
[----:B------:R-:W-:Y:S02]  /*19f0*/  IMAD.MOV.U32 R230, RZ, RZ, R23 ;  /* 0x000000ffffe67224 */ /* 0x000fe400078e0017 */
[----:B------:R-:W-:Y:S01]  /*1a00*/  IMAD.MOV.U32 R231, RZ, RZ, R22 ;  /* 0x000000ffffe77224 */ /* 0x000fe200078e0016 */
[----:B------:R2:W-:Y:S01]  /*1a10*/  STL.64 [R1+0x160], R212 ;  /* 0x000160d401007387 */ /* 0x0005e20000100a00 */
[----:B------:R-:W-:Y:S01]  /*1a20*/  HGMMA.64x128x16.F32 R88, gdesc[UR8], RZ, !UPT, gsb0 ;  /* 0x01e00000085879f0 */ /* 0x000fe2000c0008ff */
[----:B------:R-:W-:Y:S01]  /*1a30*/  UIADD3 UR8, UR4, 0x300, URZ ;  /* 0x0000030004087890 */ /* 0x000fe2000fffe03f */
[----:B------:R-:W-:Y:S01]  /*1a40*/  IMAD.MOV.U32 R233, RZ, RZ, R20 ;  /* 0x000000ffffe97224 */ /* 0x000fe200078e0014 */
[----:B------:R3:W-:Y:S01]  /*1a50*/  STL.64 [R1+0x158], R210 ;  /* 0x000158d201007387 */ /* 0x0007e20000100a00 */
[----:B------:R-:W-:Y:S01]  /*1a60*/  UMOV UR9, 0x80000020 ;  /* 0x8000002000097882 */ /* 0x000fe20000000000 */
[----:B------:R-:W-:-:S02]  /*1a70*/  IMAD.MOV.U32 R234, RZ, RZ, R19 ;  /* 0x000000ffffea7224 */ /* 0x000fc400078e0013 */
[----:B------:R4:W-:Y:S01]  /*1a80*/  STL.64 [R1+0x150], R208 ;  /* 0x000150d001007387 */ /* 0x0009e20000100a00 */
[----:B-1----:R-:W-:Y:S02]  /*1a90*/  IMAD.MOV.U32 R214, RZ, RZ, R39 ;  /* 0x000000ffffd67224 */ /* 0x002fe400078e0027 */
[----:B------:R-:W-:Y:S01]  /*1aa0*/  IMAD.MOV.U32 R215, RZ, RZ, R38 ;  /* 0x000000ffffd77224 */ /* 0x000fe200078e0026 */
[----:B------:R1:W-:Y:S01]  /*1ab0*/  STL.64 [R1+0x148], R206 ;  /* 0x000148ce01007387 */ /* 0x0003e20000100a00 */
[----:B--2---:R-:W-:Y:S02]  /*1ac0*/  IMAD.MOV.U32 R212, RZ, RZ, R41 ;  /* 0x000000ffffd47224 */ /* 0x004fe400078e0029 */
[----:B------:R-:W-:Y:S01]  /*1ad0*/  IMAD.MOV.U32 R213, RZ, RZ, R40 ;  /* 0x000000ffffd57224 */ /* 0x000fe200078e0028 */
[----:B------:R2:W-:Y:S01]  /*1ae0*/  STL.64 [R1+0x140], R204 ;  /* 0x000140cc01007387 */ /* 0x0005e20000100a00 */
[----:B---3--:R-:W-:Y:S02]  /*1af0*/  IMAD.MOV.U32 R210, RZ, RZ, R43 ;  /* 0x000000ffffd27224 */ /* 0x008fe400078e002b */
[----:B------:R-:W-:Y:S01]  /*1b00*/  IMAD.MOV.U32 R211, RZ, RZ, R42 ;  /* 0x000000ffffd37224 */ /* 0x000fe200078e002a */
[----:B------:R3:W-:Y:S01]  /*1b10*/  STL.64 [R1+0x138], R202 ;  /* 0x000138ca01007387 */ /* 0x0007e20000100a00 */
[----:B----4-:R-:W-:Y:S01]  /*1b20*/  MOV R208, R45 ;  /* 0x0000002d00d07202 */ /* 0x010fe20000000f00 */
        /* <DEDUP_REMOVED lines=22> */
[----:B----4-:R-:W-:Y:S01]  /*1c90*/  MOV R192, R61 ;  /* 0x0000003d00c07202 */ /* 0x010fe20000000f00 */
[----:B------:R-:W-:-:S02]  /*1ca0*/  IMAD.MOV.U32 R193, RZ, RZ, R60 ;  /* 0x000000ffffc17224 */ /* 0x000fc400078e003c */
[----:B------:R-:W-:Y:S02]  /*1cb0*/  IMAD.MOV.U32 R235, RZ, RZ, R18 ;  /* 0x000000ffffeb7224 */ /* 0x000fe400078e0012 */
[----:B-1----:R-:W-:Y:S02]  /*1cc0*/  IMAD.MOV.U32 R190, RZ, RZ, R63 ;  /* 0x000000ffffbe7224 */ /* 0x002fe400078e003f */
[----:B------:R-:W-:Y:S02]  /*1cd0*/  IMAD.MOV.U32 R191, RZ, RZ, R62 ;  /* 0x000000ffffbf7224 */ /* 0x000fe400078e003e */
[----:B--2---:R-:W-:Y:S02]  /*1ce0*/  IMAD.MOV.U32 R188, RZ, RZ, R65 ;  /* 0x000000ffffbc7224 */ /* 0x004fe400078e0041 */
        /* <DEDUP_REMOVED lines=14> */
[----:B------:R-:W-:Y:S01]  /*1dd0*/  IMAD.MOV.U32 R251, RZ, RZ, R0 ;  /* 0x000000fffffb7224 */ /* 0x000fe200078e0000 */
[----:B------:R-:W-:Y:S02]  /*1de0*/  WARPGROUP.DEPBAR.LE gsb0, 0x0 ;  /* 0x00008000000079c5 */ /* 0x000fe40000010000 */
[----:B------:R-:W-:-:S06]  /*1df0*/  WARPGROUP.ARRIVE ;  /* 0x00000000000079c5 */ /* 0x000fcc0000000000 */
[----:B------:R-:W-:Y:S01]  /*1e00*/  HGMMA.64x128x16.F32 R24, gdesc[UR8], RZ, !UPT, gsb0 ;  /* 0x01e00000081879f0 */ /* 0x000fe2000c0008ff */
[----:B------:R-:W-:Y:S02]  /*1e10*/  UIADD3 UR8, UR4, 0x2, URZ ;  /* 0x0000000204087890 */ /* 0x000fe4000fffe03f */
[----:B------:R-:W-:Y:S01]  /*1e20*/  UIADD3 UR10, UR7, 0x2, URZ ;  /* 0x00000002070a7890 */ /* 0x000fe2000fffe03f */
[----:B------:R-:W-:Y:S01]  /*1e30*/  UMOV UR9, 0x80000020 ;  /* 0x8000002000097882 */ /* 0x000fe20000000000 */
[----:B------:R-:W-:Y:S01]  /*1e40*/  UMOV UR11, 0x80000020 ;  /* 0x80000020000b7882 */ /* 0x000fe20000000000 */
[----:B------:R-:W-:Y:S02]  /*1e50*/  WARPGROUP.DEPBAR.LE gsb0, 0x0 ;  /* 0x00008000000079c5 */ /* 0x000fe40000010000 */
[----:B------:R-:W-:-:S06]  /*1e60*/  WARPGROUP.ARRIVE ;  /* 0x00000000000079c5 */ /* 0x000fcc0000000000 */
[----:B------:R-:W-:Y:S03]  /*1e70*/  HGMMA.64x128x16.F32 R188, gdesc[UR8], R188, gsb0 ;  /* 0x01e0000008bc79f0 */ /* 0x000fe600080008bc */
[----:B------:R-:W-:Y:S02]  /*1e80*/  WARPGROUP.DEPBAR.LE gsb0, 0x0 ;  /* 0x00008000000079c5 */ /* 0x000fe40000010000 */
[----:B------:R-:W-:Y:S04]  /*1e90*/  STL.64 [R1], R188 ;  /* 0x000000bc01007387 */ /* 0x000fe80000100a00 */
[----:B------:R-:W-:Y:S04]  /*1ea0*/  STL.64 [R1+0x8], R190 ;  /* 0x000008be01007387 */ /* 0x000fe80000100a00 */
        /* <DEDUP_REMOVED lines=11> */
[----:B------:R1:W-:Y:S04]  /*1f60*/  STL.64 [R1+0x68], R214 ;  /* 0x000068d601007387 */ /* 0x0003e80000100a00 */
        /* <DEDUP_REMOVED lines=18> */
[----:B-1----:R-:W3:Y:S04]  /*2090*/  LDL.LU.64 R214, [R1+0x168] ;  /* 0x0001680001d67983 */ /* 0x002ee80000300a00 */
[----:B------:R-:W3:Y:S04]  /*20a0*/  LDL.LU.64 R212, [R1+0x160] ;  /* 0x0001600001d47983 */ /* 0x000ee80000300a00 */
        /* <DEDUP_REMOVED lines=11> */
[----:B------:R-:W3:Y:S01]  /*2160*/  LDL.LU.64 R188, [R1+0x100] ;  /* 0x0001000001bc7983 */ /* 0x000ee20000300a00 */
[----:B------:R-:W-:Y:S01]  /*2170*/  UIADD3 UR8, UR4, 0x102, URZ ;  /* 0x0000010204087890 */ /* 0x000fe2000fffe03f */
[----:B------:R-:W-:Y:S01]  /*2180*/  UMOV UR9, 0x80000020 ;  /* 0x8000002000097882 */ /* 0x000fe20000000000 */
[----:B---3--:R-:W-:-:S07]  /*2190*/  WARPGROUP.ARRIVE ;  /* 0x00000000000079c5 */ /* 0x008fce0000000000 */
[----:B------:R-:W-:Y:S01]  /*21a0*/  HGMMA.64x128x16.F32 R152, gdesc[UR8], R152, gsb0 ;  /* 0x01e00000089879f0 */ /* 0x000fe20008000898 */
[----:B------:R-:W-:Y:S01]  /*21b0*/  UIADD3 UR8, UR4, 0x202, URZ ;  /* 0x0000020204087890 */ /* 0x000fe2000fffe03f */
[----:B------:R-:W-:Y:S01]  /*21c0*/  UMOV UR9, 0x80000020 ;  /* 0x8000002000097882 */ /* 0x000fe20000000000 */
[----:B------:R-:W-:Y:S02]  /*21d0*/  WARPGROUP.DEPBAR.LE gsb0, 0x0 ;  /* 0x00008000000079c5 */ /* 0x000fe40000010000 */
[----:B------:R-:W-:-:S07]  /*21e0*/  WARPGROUP.ARRIVE ;  /* 0x00000000000079c5 */ /* 0x000fce0000000000 */
[----:B------:R-:W-:Y:S01]  /*21f0*/  HGMMA.64x128x16.F32 R88, gdesc[UR8], R88, gsb0 ;  /* 0x01e00000085879f0 */ /* 0x000fe20008000858 */
[----:B------:R-:W-:Y:S01]  /*2200*/  UIADD3 UR8, UR4, 0x302, URZ ;  /* 0x0000030204087890 */ /* 0x000fe2000fffe03f */
[----:B------:R-:W-:Y:S02]  /*2210*/  UMOV UR9, 0x80000020 ;  /* 0x8000002000097882 */ /* 0x000fe40000000000 */
[----:B------:R-:W-:Y:S01]  /*2220*/  UMOV UR4, 0x1 ;  /* 0x0000000100047882 */ /* 0x000fe20000000000 */
[----:B------:R-:W-:Y:S02]  /*2230*/  WARPGROUP.DEPBAR.LE gsb0, 0x0 ;  /* 0x00008000000079c5 */ /* 0x000fe40000010000 */
[----:B------:R-:W-:-:S06]  /*2240*/  WARPGROUP.ARRIVE ;  /* 0x00000000000079c5 */ /* 0x000fcc0000000000 */
[----:B--2---:R-:W-:Y:S03]  /*2250*/  HGMMA.64x128x16.F32 R24, gdesc[UR8], R24, gsb0 ;  /* 0x01e00000081879f0 */ /* 0x004fe60008000818 */
[----:B------:R-:W-:Y:S02]  /*2260*/  WARPGROUP.DEPBAR.LE gsb0, 0x0 ;  /* 0x00008000000079c5 */ /* 0x000fe40000010000 */
.L_x_11:
[----:B------:R-:W-:-:S04]  /*2270*/  UISETP.LT.AND UP0, UPT, UR5, 0x1, UPT ;  /* 0x000000010500788c */ /* 0x000fc8000bf01270 */
[----:B------:R-:W-:-:S04]  /*2280*/  USEL UR7, UR5, 0x1, UP0 ;  /* 0x0000000105077887 */ /* 0x000fc80008000000 */
[----:B------:R-:W-:-:S04]  /*2290*/  UIADD3 UR7, UR5, -UR7, URZ ;  /* 0x8000000705077290 */ /* 0x000fc8000fffe03f */
[----:B------:R-:W-:-:S06]  /*22a0*/  UISETP.GE.AND UP0, UPT, UR7, 0x1, UPT ;  /* 0x000000010700788c */ /* 0x000fcc000bf06270 */
[----:B------:R-:W-:-:S13]  /*22b0*/  PLOP3.LUT P1, PT, PT, PT, UP0, 0x80, 0x0 ;  /* 0x000000000000781c */ /* 0x000fda0003f2f008 */
[----:B------:R-:W-:Y:S05]  /*22c0*/  @!P1 BRA `(.L_x_14) ;  /* 0x00000014009c9947 */ /* 0x000fea0003800000 */
[----:B------:R-:W-:Y:S01]  /*22d0*/  IMAD.MOV.U32 R4, RZ, RZ, RZ ;  /* 0x000000ffff047224 */ /* 0x000fe200078e00ff */
[----:B------:R-:W-:Y:S01]  /*22e0*/  ULOP3.LUT UR19, UR6, 0x1, URZ, 0xfc, !UPT ;  /* 0x0000000106137892 */ /* 0x000fe2000f8efc3f */
[----:B------:R-:W-:Y:S01]  /*22f0*/  IMAD.U32 R3, RZ, RZ, UR7 ;  /* 0x00000007ff037e24 */ /* 0x000fe2000f8e00ff */
[----:B------:R-:W-:Y:S01]  /*2300*/  UISETP.NE.U32.AND UP0, UPT, UR4, URZ, UPT ;  /* 0x0000003f0400728c */ /* 0x000fe2000bf05070 */
[----:B------:R-:W-:-:S10]  /*2310*/  UMOV UR5, URZ ;  /* 0x0000003f00057c82 */ /* 0x000fd40008000000 */
.L_x_19:
[----:B------:R-:W-:-:S06]  /*2320*/  UISETP.NE.AND UP1, UPT, UR19, 0x3, UPT ;  /* 0x000000031300788c */ /* 0x000fcc000bf25270 */
[----:B------:R-:W-:-:S13]  /*2330*/  PLOP3.LUT P2, PT, PT, PT, UP1, 0x80, 0x0 ;  /* 0x000000000000781c */ /* 0x000fda0003f4f018 */
[----:B------:R-:W-:Y:S05]  /*2340*/  @!P2 BRA `(.L_x_15) ;  /* 0x000000000004a947 */ /* 0x000fea0003800000 */
[----:B------:R-:W-:Y:S01]  /*2350*/  BPT.TRAP 0x1 ;  /* 0x000000040000795c */ /* 0x000fe20000300000 */
.L_x_15:
[----:B------:R-:W1:Y:S01]  /*2360*/  S2UR UR8, SR_CgaCtaId ;  /* 0x00000000000879c3 */ /* 0x000e620000008800 */
[----:B------:R-:W-:Y:S01]  /*2370*/  UMOV UR12, 0x400 ;  /* 0x00000400000c7882 */ /* 0x000fe20000000000 */
[----:B------:R-:W-:Y:S01]  /*2380*/  SHF.L.U32 R2, R4, 0x1f, RZ ;  /* 0x0000001f04027819 */ /* 0x000fe200000006ff */
[----:B-1----:R-:W-:-:S04]  /*2390*/  ULEA UR12, UR8, UR12, 0x18 ;  /* 0x0000000c080c7291 */ /* 0x002fc8000f8ec03f */
[----:B------:R-:W-:-:S12]  /*23a0*/  ULEA UR8, UR4, UR12, 0x3 ;  /* 0x0000000c04087291 */ /* 0x000fd8000f8e183f */
.L_x_16:
[----:B-1----:R-:W-:-:S04]  /*23b0*/  IMAD.U32 R0, RZ, RZ, UR8 ;  /* 0x00000008ff007e24 */ /* 0x002fc8000f8e00ff */
[----:B------:R1:W2:Y:S03]  /*23c0*/  SYNCS.PHASECHK.TRANS64.TRYWAIT P1, [R0+URZ+0x36000], R2 ;  /* 0x03600002000075a7 */ /* 0x0002a6000802017f */
[----:B--2---:R-:W-:Y:S05]  /*23d0*/  @!P1 NANOSLEEP.SYNCS 0x989680 ;  /* 0x009896800000995d */ /* 0x004fea0003900000 */
[----:B------:R-:W2:Y:S02]  /*23e0*/  @!P1 SYNCS.PHASECHK.TRANS64 P1, [R0+URZ+0x36000], R2 ;  /* 0x03600002000095a7 */ /* 0x000ea4000802007f */
[----:B--2---:R-:W-:Y:S05]  /*23f0*/  @!P1 BRA `(.L_x_16) ;  /* 0xfffffffc00ec9947 */ /* 0x004fea000383ffff */
        /* <DEDUP_REMOVED lines=32> */
[----:B--2---:R-:W2:Y:S04]  /*2600*/  LDL.LU.64 R24, [R1] ;  /* 0x0000000001187983 */ /* 0x004ea80000300a00 */
[----:B------:R-:W2:Y:S04]  /*2610*/  LDL.LU.64 R26, [R1+0x8] ;  /* 0x00000800011a7983 */ /* 0x000ea80000300a00 */
        /* <DEDUP_REMOVED lines=29> */
[----:B------:R-:W2:Y:S01]  /*27f0*/  LDL.LU.64 R86, [R1+0xf8] ;  /* 0x0000f80001567983 */ /* 0x000ea20000300a00 */
[----:B------:R-:W-:-:S02]  /*2800*/  UIADD3 UR9, UR12, 0x24000, URZ ;  /* 0x000240000c097890 */ /* 0x000fc4000fffe03f */
[----:B------:R-:W-:Y:S02]  /*2810*/  USHF.R.U32.HI UR8, URZ, 0x4, UR12 ;  /* 0x000000043f087899 */ /* 0x000fe4000801160c */
[----:B------:R-:W-:Y:S02]  /*2820*/  USHF.R.U32.HI UR9, URZ, 0x4, UR9 ;  /* 0x000000043f097899 */ /* 0x000fe40008011609 */
[----:B------:R-:W-:Y:S02]  /*2830*/  ULOP3.LUT UR8, UR8, 0x3fff, URZ, 0xc0, !UPT ;  /* 0x00003fff08087892 */ /* 0x000fe4000f8ec03f */
[----:B------:R-:W-:Y:S02]  /*2840*/  ULOP3.LUT UR9, UR9, 0x3fff, URZ, 0xc0, !UPT ;  /* 0x00003fff09097892 */ /* 0x000fe4000f8ec03f */
[----:B------:R-:W-:Y:S02]  /*2850*/  ULOP3.LUT UR8, UR8, 0x10000, URZ, 0xfc, !UPT ;  /* 0x0001000008087892 */ /* 0x000fe4000f8efc3f */
[----:B------:R-:W-:-:S02]  /*2860*/  ULOP3.LUT UR9, UR9, 0x10000, URZ, 0xfc, !UPT ;  /* 0x0001000009097892 */ /* 0x000fc4000f8efc3f */
[----:B------:R-:W-:Y:S02]  /*2870*/  ULEA UR17, UR4, UR8, 0xa ;  /* 0x0000000804117291 */ /* 0x000fe4000f8e503f */
[----:B------:R-:W-:Y:S01]  /*2880*/  ULEA UR18, UR4, UR9, 0x9 ;  /* 0x0000000904127291 */ /* 0x000fe2000f8e483f */
[----:B------:R-:W-:Y:S02]  /*2890*/  UMOV UR11, 0x80000020 ;  /* 0x80000020000b7882 */ /* 0x000fe40000000000 */
[----:B------:R-:W-:Y:S02]  /*28a0*/  UMOV UR9, 0x80000020 ;  /* 0x8000002000097882 */ /* 0x000fe40000000000 */
[----:B------:R-:W-:Y:S02]  /*28b0*/  UMOV UR8, UR17 ;  /* 0x0000001100087c82 */ /* 0x000fe40008000000 */
[----:B------:R-:W-:Y:S01]  /*28c0*/  UMOV UR10, UR18 ;  /* 0x00000012000a7c82 */ /* 0x000fe20008000000 */
[----:B--2---:R-:W-:-:S06]  /*28d0*/  WARPGROUP.ARRIVE ;  /* 0x00000000000079c5 */ /* 0x004fcc0000000000 */
[----:B------:R-:W-:Y:S01]  /*28e0*/  HGMMA.64x128x16.F32 R24, gdesc[UR8], R24, UP0, gsb0 ;  /* 0x01e00000081879f0 */ /* 0x000fe2000b800818 */
[----:B------:R-:W-:Y:S01]  /*28f0*/  UIADD3 UR8, UR17, 0x100, URZ ;  /* 0x0000010011087890 */ /* 0x000fe2000fffe03f */
[----:B------:R-:W-:Y:S01]  /*2900*/  UMOV UR9, 0x80000020 ;  /* 0x8000002000097882 */ /* 0x000fe20000000000 */
[----:B------:R-:W-:Y:S02]  /*2910*/  WARPGROUP.DEPBAR.LE gsb0, 0x0 ;  /* 0x00008000000079c5 */ /* 0x000fe40000010000 */
[----:B------:R-:W-:Y:S01]  /*2920*/  STL.64 [R1], R24 ;  /* 0x0000001801007387 */ /* 0x000fe20000100a00 */
[----:B-1----:R-:W-:Y:S01]  /*2930*/  IMAD.MOV.U32 R2, RZ, RZ, R86 ;  /* 0x000000ffff027224 */ /* 0x002fe200078e0056 */
[----:B------:R-:W-:Y:S01]  /*2940*/  MOV R11, R80 ;  /* 0x00000050000b7202 */ /* 0x000fe20000000f00 */
[----:B------:R-:W-:Y:S01]  /*2950*/  IMAD.MOV.U32 R0, RZ, RZ, R87 ;  /* 0x000000ffff007224 */ /* 0x000fe200078e0057 */
[----:B------:R-:W-:Y:S01]  /*2960*/  STL.64 [R1+0x8], R26 ;  /* 0x0000081a01007387 */ /* 0x000fe20000100a00 */
[----:B------:R-:W-:Y:S01]  /*2970*/  IMAD.MOV.U32 R7, RZ, RZ, R84 ;  /* 0x000000ffff077224 */ /* 0x000fe200078e0054 */
[----:B------:R-:W-:Y:S01]  /*2980*/  MOV R19, R72 ;  /* 0x0000004800137202 */ /* 0x000fe20000000f00 */
[----:B------:R-:W-:Y:S01]  /*2990*/  IMAD.MOV.U32 R6, RZ, RZ, R85 ;  /* 0x000000ffff067224 */ /* 0x000fe200078e0055 */
[----:B------:R-:W-:Y:S01]  /*29a0*/  STL.64 [R1+0x10], R28 ;  /* 0x0000101c01007387 */ /* 0x000fe20000100a00 */
[----:B------:R-:W-:Y:S01]  /*29b0*/  IMAD.MOV.U32 R9, RZ, RZ, R82 ;  /* 0x000000ffff097224 */ /* 0x000fe200078e0052 */
[----:B------:R-:W-:Y:S01]  /*29c0*/  MOV R228, R64 ;  /* 0x0000004000e47202 */ /* 0x000fe20000000f00 */
[----:B------:R-:W-:Y:S01]  /*29d0*/  IMAD.MOV.U32 R8, RZ, RZ, R83 ;  /* 0x000000ffff087224 */ /* 0x000fe200078e0053 */
[----:B------:R1:W-:Y:S01]  /*29e0*/  STL [R1+0x18], R30 ;  /* 0x0000181e01007387 */ /* 0x0003e20000100800 */
[----:B------:R-:W-:Y:S01]  /*29f0*/  IMAD.MOV.U32 R10, RZ, RZ, R81 ;  /* 0x000000ffff0a7224 */ /* 0x000fe200078e0051 */
[----:B------:R-:W-:Y:S01]  /*2a00*/  WARPGROUP.ARRIVE ;  /* 0x00000000000079c5 */ /* 0x000fe20000000000 */
[----:B------:R-:W-:Y:S01]  /*2a10*/  IMAD.MOV.U32 R13, RZ, RZ, R78 ;  /* 0x000000ffff0d7224 */ /* 0x000fe200078e004e */
[----:B------:R-:W2:Y:S01]  /*2a20*/  LDL.LU.64 R86, [R1+0x268] ;  /* 0x0002680001567983 */ /* 0x000ea20000300a00 */
[----:B------:R-:W-:Y:S01]  /*2a30*/  IMAD.MOV.U32 R12, RZ, RZ, R79 ;  /* 0x000000ffff0c7224 */ /* 0x000fe200078e004f */
[----:B------:R-:W-:Y:S01]  /*2a40*/  MOV R220, R56 ;  /* 0x0000003800dc7202 */ /* 0x000fe20000000f00 */
[----:B------:R-:W-:Y:S01]  /*2a50*/  IMAD.MOV.U32 R15, RZ, RZ, R76 ;  /* 0x000000ffff0f7224 */ /* 0x000fe200078e004c */
[----:B------:R-:W2:Y:S01]  /*2a60*/  LDL.LU.64 R84, [R1+0x260] ;  /* 0x0002600001547983 */ /* 0x000ea20000300a00 */
[----:B------:R-:W-:Y:S01]  /*2a70*/  IMAD.MOV.U32 R14, RZ, RZ, R77 ;  /* 0x000000ffff0e7224 */ /* 0x000fe200078e004d */
[----:B------:R-:W-:Y:S01]  /*2a80*/  MOV R235, R48 ;  /* 0x0000003000eb7202 */ /* 0x000fe20000000f00 */
[----:B------:R-:W-:Y:S01]  /*2a90*/  IMAD.MOV.U32 R17, RZ, RZ, R74 ;  /* 0x000000ffff117224 */ /* 0x000fe200078e004a */
[----:B------:R-:W2:Y:S01]  /*2aa0*/  LDL.LU.64 R82, [R1+0x258] ;  /* 0x0002580001527983 */ /* 0x000ea20000300a00 */
[----:B------:R-:W-:Y:S01]  /*2ab0*/  IMAD.MOV.U32 R16, RZ, RZ, R75 ;  /* 0x000000ffff107224 */ /* 0x000fe200078e004b */
[----:B------:R-:W-:Y:S01]  /*2ac0*/  HGMMA.64x128x16.F32 R152, gdesc[UR8], R152, UP0, gsb0 ;  /* 0x01e00000089879f0 */ /* 0x000fe2000b800898 */
        /* <DEDUP_REMOVED lines=10> */
[----:B------:R-:W-:-:S02]  /*2b70*/  IMAD.MOV.U32 R230, RZ, RZ, R66 ;  /* 0x000000ffffe67224 */ /* 0x000fc400078e0042 */
[----:B------:R-:W-:Y:S01]  /*2b80*/  IMAD.MOV.U32 R231, RZ, RZ, R67 ;  /* 0x000000ffffe77224 */ /* 0x000fe200078e0043 */
[----:B------:R-:W2:Y:S01]  /*2b90*/  LDL.LU.64 R74, [R1+0x238] ;  /* 0x00023800014a7983 */ /* 0x000ea20000300a00 */
[----:B------:R-:W-:Y:S02]  /*2ba0*/  IMAD.MOV.U32 R229, RZ, RZ, R65 ;  /* 0x000000ffffe57224 */ /* 0x000fe400078e0041 */
[----:B------:R-:W-:Y:S01]  /*2bb0*/  IMAD.MOV.U32 R226, RZ, RZ, R62 ;  /* 0x000000ffffe27224 */ /* 0x000fe200078e003e */
[----:B------:R-:W2:Y:S01]  /*2bc0*/  LDL.LU.64 R72, [R1+0x230] ;  /* 0x0002300001487983 */ /* 0x000ea20000300a00 */
[----:B------:R-:W-:Y:S02]  /*2bd0*/  IMAD.MOV.U32 R227, RZ, RZ, R63 ;  /* 0x000000ffffe37224 */ /* 0x000fe400078e003f */
        /* <DEDUP_REMOVED lines=40> */
[----:B------:R-:W2:Y:S04]  /*2e60*/  LDL.LU.64 R44, [R1+0x1c0] ;  /* 0x0001c000012c7983 */ /* 0x000ea80000300a00 */
[----:B------:R-:W2:Y:S04]  /*2e70*/  LDL.LU.64 R42, [R1+0x1b8] ;  /* 0x0001b800012a7983 */ /* 0x000ea80000300a00 */
[----:B------:R-:W2:Y:S04]  /*2e80*/  LDL.LU.64 R40, [R1+0x1b0] ;  /* 0x0001b00001287983 */ /* 0x000ea80000300a00 */
[----:B------:R-:W2:Y:S04]  /*2e90*/  LDL.LU.64 R38, [R1+0x1a8] ;  /* 0x0001a80001267983 */ /* 0x000ea80000300a00 */
[----:B------:R-:W2:Y:S04]  /*2ea0*/  LDL.LU.64 R36, [R1+0x1a0] ;  /* 0x0001a00001247983 */ /* 0x000ea80000300a00 */
[----:B------:R-:W2:Y:S04]  /*2eb0*/  LDL.LU.64 R34, [R1+0x198] ;  /* 0x0001980001227983 */ /* 0x000ea80000300a00 */
[----:B------:R-:W2:Y:S04]  /*2ec0*/  LDL.LU.64 R32, [R1+0x190] ;  /* 0x0001900001207983 */ /* 0x000ea80000300a00 */
[----:B-1----:R-:W2:Y:S04]  /*2ed0*/  LDL.LU.64 R30, [R1+0x188] ;  /* 0x00018800011e7983 */ /* 0x002ea80000300a00 */
[----:B------:R-:W2:Y:S04]  /*2ee0*/  LDL.LU.64 R28, [R1+0x180] ;  /* 0x00018000011c7983 */ /* 0x000ea80000300a00 */
[----:B------:R-:W2:Y:S04]  /*2ef0*/  LDL.LU.64 R26, [R1+0x178] ;  /* 0x00017800011a7983 */ /* 0x000ea80000300a00 */
[----:B------:R-:W2:Y:S01]  /*2f00*/  LDL.LU.64 R24, [R1+0x170] ;  /* 0x0001700001187983 */ /* 0x000ea20000300a00 */
[----:B------:R-:W-:-:S03]  /*2f10*/  WARPGROUP.DEPBAR.LE gsb0, 0x0 ;  /* 0x00008000000079c5 */ /* 0x000fc60000010000 */
        /* <DEDUP_REMOVED lines=14> */
[----:B-1----:R-:W3:Y:S04]  /*3000*/  LDL.LU R188, [R1] ;  /* 0x0000000001bc7983 */ /* 0x002ee80000300800 */
[----:B------:R-:W3:Y:S04]  /*3010*/  LDL.LU R189, [R1+0x4] ;  /* 0x0000040001bd7983 */ /* 0x000ee80000300800 */
[----:B------:R-:W3:Y:S04]  /*3020*/  LDL.LU R190, [R1+0x8] ;  /* 0x0000080001be7983 */ /* 0x000ee80000300800 */
[----:B------:R-:W3:Y:S04]  /*3030*/  LDL.LU R191, [R1+0xc] ;  /* 0x00000c0001bf7983 */ /* 0x000ee80000300800 */
[----:B------:R-:W3:Y:S04]  /*3040*/  LDL.LU R192, [R1+0x10] ;  /* 0x0000100001c07983 */ /* 0x000ee80000300800 */
[----:B------:R-:W3:Y:S04]  /*3050*/  LDL.LU R193, [R1+0x14] ;  /* 0x0000140001c17983 */ /* 0x000ee80000300800 */
[----:B------:R-:W3:Y:S01]  /*3060*/  LDL.LU R194, [R1+0x18] ;  /* 0x0000180001c27983 */ /* 0x000ee20000300800 */
[----:B------:R-:W-:Y:S01]  /*3070*/  UIADD3 UR8, UR17, 0x200, URZ ;  /* 0x0000020011087890 */ /* 0x000fe2000fffe03f */
[----:B------:R-:W-:Y:S01]  /*3080*/  WARPGROUP.ARRIVE ;  /* 0x00000000000079c5 */ /* 0x000fe20000000000 */
[----:B------:R-:W-:-:S07]  /*3090*/  UMOV UR9, 0x80000020 ;  /* 0x8000002000097882 */ /* 0x000fce0000000000 */
[----:B------:R-:W-:Y:S01]  /*30a0*/  HGMMA.64x128x16.F32 R88, gdesc[UR8], R88, UP0, gsb0 ;  /* 0x01e00000085879f0 */ /* 0x000fe2000b800858 */
[----:B------:R-:W-:Y:S01]  /*30b0*/  UIADD3 UR8, UR17, 0x300, URZ ;  /* 0x0000030011087890 */ /* 0x000fe2000fffe03f */
[----:B------:R-:W-:Y:S01]  /*30c0*/  UMOV UR9, 0x80000020 ;  /* 0x8000002000097882 */ /* 0x000fe20000000000 */
[----:B------:R-:W-:Y:S01]  /*30d0*/  IMAD.MOV.U32 R196, RZ, RZ, R251 ;  /* 0x000000ffffc47224 */ /* 0x000fe200078e00fb */
[----:B------:R-:W-:Y:S01]  /*30e0*/  MOV R203, R244 ;  /* 0x000000f400cb7202 */ /* 0x000fe20000000f00 */
        /* <DEDUP_REMOVED lines=9> */
[----:B------:R-:W-:Y:S01]  /*3180*/  IMAD.MOV.U32 R204, RZ, RZ, R243 ;  /* 0x000000ffffcc7224 */ /* 0x000fe200078e00f3 */
[----:B------:R-:W-:Y:S01]  /*3190*/  MOV R243, R12 ;  /* 0x0000000c00f37202 */ /* 0x000fe20000000f00 */
[----:B------:R-:W-:Y:S02]  /*31a0*/  IMAD.MOV.U32 R205, RZ, RZ, R242 ;  /* 0x000000ffffcd7224 */ /* 0x000fe400078e00f2 */
[----:B------:R-:W-:Y:S02]  /*31b0*/  IMAD.MOV.U32 R206, RZ, RZ, R241 ;  /* 0x000000ffffce7224 */ /* 0x000fe400078e00f1 */
[----:B------:R-:W-:Y:S01]  /*31c0*/  IMAD.MOV.U32 R207, RZ, RZ, R240 ;  /* 0x000000ffffcf7224 */ /* 0x000fe200078e00f0 */
[----:B------:R-:W-:-:S02]  /*31d0*/  WARPGROUP.DEPBAR.LE gsb0, 0x0 ;  /* 0x00008000000079c5 */ /* 0x000fc40000010000 */
[----:B--2---:R-:W-:-:S06]  /*31e0*/  WARPGROUP.ARRIVE ;  /* 0x00000000000079c5 */ /* 0x004fcc0000000000 */
[----:B------:R-:W-:Y:S01]  /*31f0*/  HGMMA.64x128x16.F32 R24, gdesc[UR8], R24, UP0, gsb0 ;  /* 0x01e00000081879f0 */ /* 0x000fe2000b800818 */
[----:B------:R-:W-:Y:S02]  /*3200*/  IMAD.MOV.U32 R208, RZ, RZ, R239 ;  /* 0x000000ffffd07224 */ /* 0x000fe400078e00ef */
[----:B------:R-:W-:Y:S02]  /*3210*/  IMAD.MOV.U32 R209, RZ, RZ, R238 ;  /* 0x000000ffffd17224 */ /* 0x000fe400078e00ee */
[----:B------:R-:W-:Y:S02]  /*3220*/  IMAD.MOV.U32 R210, RZ, RZ, R237 ;  /* 0x000000ffffd27224 */ /* 0x000fe400078e00ed */
[----:B------:R-:W-:Y:S01]  /*3230*/  IMAD.MOV.U32 R212, RZ, RZ, R235 ;  /* 0x000000ffffd47224 */ /* 0x000fe200078e00eb */
[----:B------:R-:W-:Y:S01]  /*3240*/  MOV R235, R20 ;  /* 0x0000001400eb7202 */ /* 0x000fe20000000f00 */
        /* <DEDUP_REMOVED lines=20> */
[----:B------:R-:W-:-:S02]  /*3390*/  UIADD3 UR8, UR17, 0x2, URZ ;  /* 0x0000000211087890 */ /* 0x000fc4000fffe03f */
[----:B------:R-:W-:Y:S01]  /*33a0*/  UIADD3 UR10, UR18, 0x2, URZ ;  /* 0x00000002120a7890 */ /* 0x000fe2000fffe03f */
[----:B------:R-:W-:Y:S01]  /*33b0*/  UMOV UR9, 0x80000020 ;  /* 0x8000002000097882 */ /* 0x000fe20000000000 */
[----:B------:R-:W-:Y:S01]  /*33c0*/  UMOV UR11, 0x80000020 ;  /* 0x80000020000b7882 */ /* 0x000fe20000000000 */
[----:B------:R-:W-:Y:S02]  /*33d0*/  WARPGROUP.DEPBAR.LE gsb0, 0x0 ;  /* 0x00008000000079c5 */ /* 0x000fe40000010000 */
[----:B---3--:R-:W-:-:S06]  /*33e0*/  WARPGROUP.ARRIVE ;  /* 0x00000000000079c5 */ /* 0x008fcc0000000000 */
        /* <DEDUP_REMOVED lines=58> */
[----:B------:R-:W-:Y:S01]  /*3790*/  UMOV UR9, 0x80000020 ;  /* 0x8000002000097882 */ /* 0x000fe20000000000 */
[----:B------:R-:W-:Y:S02]  /*37a0*/  WARPGROUP.DEPBAR.LE gsb0, 0x0 ;  /* 0x00008000000079c5 */ /* 0x000fe40000010000 */
[----:B------:R-:W-:-:S07]  /*37b0*/  WARPGROUP.ARRIVE ;  /* 0x00000000000079c5 */ /* 0x000fce0000000000 */
[----:B------:R-:W-:Y:S03]  /*37c0*/  HGMMA.64x128x16.F32 R24, gdesc[UR8], R24, gsb0 ;  /* 0x01e00000081879f0 */ /* 0x000fe60008000818 */
[----:B------:R-:W-:Y:S02]  /*37d0*/  WARPGROUP.DEPBAR.LE gsb0, 0x0 ;  /* 0x00008000000079c5 */ /* 0x000fe40000010000 */
[----:B--2---:R-:W-:Y:S05]  /*37e0*/  @!P2 BRA `(.L_x_17) ;  /* 0x000000000004a947 */ /* 0x004fea0003800000 */
[----:B------:R-:W-:Y:S01]  /*37f0*/  BPT.TRAP 0x1 ;  /* 0x000000040000795c */ /* 0x000fe20000300000 */
.L_x_17:
[----:B------:R-:W-:Y:S02]  /*3800*/  UISETP.GT.U32.AND UP0, UPT, UR6, 0x1, UPT ;  /* 0x000000010600788c */ /* 0x000fe4000bf04070 */
[----:B------:R-:W-:-:S04]  /*3810*/  ULEA UR12, UR5, UR12, 0x3 ;  /* 0x0000000c050c7291 */ /* 0x000fc8000f8e183f */
[----:B------:R-:W-:Y:S01]  /*3820*/  UIADD3 UR12, UR12, 0x36048, URZ ;  /* 0x000360480c0c7890 */ /* 0x000fe2000fffe03f */
[----:B------:R-:W-:-:S03]  /*3830*/  PLOP3.LUT P1, PT, PT, PT, UP0, 0x80, 0x0 ;  /* 0x000000000000781c */ /* 0x000fc60003f2f008 */
[----:B------:R-:W-:-:S09]  /*3840*/  UPRMT UR12, URZ, 0x654, UR12 ;  /* 0x000006543f0c7896 */ /* 0x000fd2000800000c */
[----:B------:R-:W-:Y:S01]  /*3850*/  SYNCS.ARRIVE.TRANS64.RED.A1T0 RZ, [UR12], RZ ;  /* 0x000000ffffff79a7 */ /* 0x000fe2000810040c */
[----:B------:R-:W-:Y:S05]  /*3860*/  @P1 BRA `(.L_x_18) ;  /* 0x0000000000041947 */ /* 0x000fea0003800000 */
[----:B------:R-:W-:Y:S01]  /*3870*/  BPT.TRAP 0x1 ;  /* 0x000000040000795c */ /* 0x000fe20000300000 */
.L_x_18:
[----:B------:R-:W-:Y:S01]  /*3880*/  UIADD3 UR4, UR4, 0x1, URZ ;  /* 0x0000000104047890 */ /* 0x000fe2000fffe03f */
[C---:B------:R-:W-:Y:S01]  /*3890*/  ISETP.GT.AND P1, PT, R3.reuse, 0x1, PT ;  /* 0x000000010300780c */ /* 0x040fe20003f24270 */
[----:B------:R-:W-:Y:S01]  /*38a0*/  UIADD3 UR5, UR5, 0x1, URZ ;  /* 0x0000000105057890 */ /* 0x000fe2000fffe03f */
[----:B------:R-:W-:Y:S01]  /*38b0*/  VIADD R3, R3, 0xffffffff ;  /* 0xffffffff03037836 */ /* 0x000fe20000000000 */
[----:B------:R-:W-:Y:S02]  /*38c0*/  UISETP.NE.AND UP0, UPT, UR4, 0x9, UPT ;  /* 0x000000090400788c */ /* 0x000fe4000bf05270 */
[----:B------:R-:W-:Y:S02]  /*38d0*/  UISETP.NE.AND UP1, UPT, UR5, 0x9, UPT ;  /* 0x000000090500788c */ /* 0x000fe4000bf25270 */
[----:B------:R-:W-:Y:S02]  /*38e0*/  USEL UR8, URZ, 0x1, UP0 ;  /* 0x000000013f087887 */ /* 0x000fe40008000000 */
[----:B------:R-:W-:-:S02]  /*38f0*/  USEL UR4, UR4, URZ, UP0 ;  /* 0x0000003f04047287 */ /* 0x000fc40008000000 */
[----:B------:R-:W-:Y:S02]  /*3900*/  USEL UR5, UR5, URZ, UP1 ;  /* 0x0000003f05057287 */ /* 0x000fe40008800000 */
[----:B------:R-:W-:Y:S01]  /*3910*/  UPLOP3.LUT UP0, UPT, UPT, UPT, UPT, 0x80, 0x0 ;  /* 0x000000000000789c */ /* 0x000fe20003f0f070 */
[----:B------:R-:W-:Y:S01]  /*3920*/  LOP3.LUT R4, R4, UR8, RZ, 0x3c, !PT ;  /* 0x0000000804047c12 */ /* 0x000fe2000f8e3cff */
[----:B------:R-:W-:Y:S09]  /*3930*/  @P1 BRA `(.L_x_19) ;  /* 0xffffffe800781947 */ /* 0x000ff2000383ffff */
.L_x_14:
[----:B------:R-:W-:Y:S05]  /*3940*/  @!P0 BRA `(.L_x_20) ;  /* 0x00000000004c8947 */ /* 0x000fea0003800000 */
[----:B------:R-:W-:-:S04]  /*3950*/  ULOP3.LUT UR4, UR6, 0x1, URZ, 0xfc, !UPT ;  /* 0x0000000106047892 */ /* 0x000fc8000f8efc3f */
[----:B------:R-:W-:-:S06]  /*3960*/  UISETP.NE.AND UP0, UPT, UR4, 0x3, UPT ;  /* 0x000000030400788c */ /* 0x000fcc000bf05270 */
[----:B------:R-:W-:-:S13]  /*3970*/  PLOP3.LUT P0, PT, PT, PT, UP0, 0x80, 0x0 ;  /* 0x000000000000781c */ /* 0x000fda0003f0f008 */
[----:B------:R-:W-:Y:S05]  /*3980*/  @!P0 BRA `(.L_x_21) ;  /* 0x0000000000048947 */ /* 0x000fea0003800000 */
[----:B------:R-:W-:Y:S01]  /*3990*/  BPT.TRAP 0x1 ;  /* 0x000000040000795c */ /* 0x000fe20000300000 */
.L_x_21:
[----:B------:R-:W1:Y:S01]  /*39a0*/  S2UR UR8, SR_CgaCtaId ;  /* 0x00000000000879c3 */ /* 0x000e620000008800 */
[----:B------:R-:W-:Y:S02]  /*39b0*/  UIMAD.WIDE.U32 UR4, UR7, 0x38e38e39, URZ ;  /* 0x38e38e39070478a5 */ /* 0x000fe4000f8e003f */
[----:B------:R-:W-:Y:S02]  /*39c0*/  UISETP.GT.U32.AND UP0, UPT, UR6, 0x1, UPT ;  /* 0x000000010600788c */ /* 0x000fe4000bf04070 */
[----:B------:R-:W-:-:S03]  /*39d0*/  USHF.R.U32.HI UR4, URZ, 0x1, UR5 ;  /* 0x000000013f047899 */ /* 0x000fc60008011605 */
[----:B------:R-:W-:Y:S01]  /*39e0*/  UMOV UR5, 0x400 ;  /* 0x0000040000057882 */ /* 0x000fe20000000000 */
[----:B------:R-:W-:Y:S01]  /*39f0*/  UIMAD UR4, UR4, -0x9, UR7 ;  /* 0xfffffff7040478a4 */ /* 0x000fe2000f8e0207 */
[----:B------:R-:W-:Y:S01]  /*3a00*/  PLOP3.LUT P0, PT, PT, PT, UP0, 0x80, 0x0 ;  /* 0x000000000000781c */ /* 0x000fe20003f0f008 */
[----:B-1----:R-:W-:-:S04]  /*3a10*/  ULEA UR5, UR8, UR5, 0x18 ;  /* 0x0000000508057291 */ /* 0x002fc8000f8ec03f */
[----:B------:R-:W-:-:S04]  /*3a20*/  ULEA UR4, UR4, UR5, 0x3 ;  /* 0x0000000504047291 */ /* 0x000fc8000f8e183f */
[----:B------:R-:W-:-:S04]  /*3a30*/  UIADD3 UR4, UR4, 0x36048, URZ ;  /* 0x0003604804047890 */ /* 0x000fc8000fffe03f */
[----:B------:R-:W-:-:S09]  /*3a40*/  UPRMT UR4, URZ, 0x654, UR4 ;  /* 0x000006543f047896 */ /* 0x000fd20008000004 */
[----:B------:R-:W-:Y:S01]  /*3a50*/  SYNCS.ARRIVE.TRANS64.RED.A1T0 RZ, [UR4], RZ ;  /* 0x000000ffffff79a7 */ /* 0x000fe20008100404 */
[----:B------:R-:W-:Y:S05]  /*3a60*/  @P0 BRA `(.L_x_20) ;  /* 0x0000000000040947 */ /* 0x000fea0003800000 */
[----:B------:R-:W-:Y:S01]  /*3a70*/  BPT.TRAP 0x1 ;  /* 0x000000040000795c */ /* 0x000fe20000300000 */
.L_x_20:
[----:B------:R-:W1:Y:S01]  /*3a80*/  S2R R3, SR_CTAID.Y ;  /* 0x0000000000037919 */ /* 0x000e620000002600 */
[----:B------:R-:W-:Y:S01]  /*3a90*/  SHF.R.S32.HI R2, RZ, 0x1f, R5 ;  /* 0x0000001fff027819 */ /* 0x000fe20000011405 */
[----:B------:R-:W-:Y:S01]  /*3aa0*/  ULDC.64 UR4, c[0x0][0x280] ;  /* 0x0000a00000047ab9 */ /* 0x000fe20000000a00 */
[----:B------:R-:W2:Y:S02]  /*3ab0*/  S2R R4, SR_CTAID.X ;  /* 0x0000000000047919 */ /* 0x000ea40000002500 */
[----:B------:R-:W-:-:S04]  /*3ac0*/  LEA.HI R0, R2, R5, RZ, 0x2 ;  /* 0x0000000502007211 */ /* 0x000fc800078f10ff */
[--C-:B------:R-:W-:Y:S02]  /*3ad0*/  SHF.R.S32.HI R14, RZ, 0x2, R0.reuse ;  /* 0x00000002ff0e7819 */ /* 0x100fe40000011400 */
[----:B------:R-:W-:Y:S02]  /*3ae0*/  SHF.R.S32.HI R15, RZ, 0x1f, R0 ;  /* 0x0000001fff0f7819 */ /* 0x000fe40000011400 */
[----:B------:R-:W-:Y:S02]  /*3af0*/  LOP3.LUT R0, R0, 0x7ffffffc, RZ, 0xc0, !PT ;  /* 0x7ffffffc00007812 */ /* 0x000fe400078ec0ff */
[----:B------:R-:W-:-:S03]  /*3b00*/  LEA.HI R15, R15, R14, RZ, 0x3 ;  /* 0x0000000e0f0f7211 */ /* 0x000fc600078f18ff */
[----:B------:R-:W-:Y:S01]  /*3b10*/  IMAD.IADD R0, R5, 0x1, -R0 ;  /* 0x0000000105007824 */ /* 0x000fe200078e0a00 */
[----:B------:R-:W-:Y:S02]  /*3b20*/  LOP3.LUT R15, R15, 0xfffffff8, RZ, 0xc0, !PT ;  /* 0xfffffff80f0f7812 */ /* 0x000fe400078ec0ff */
[----:B------:R-:W-:Y:S01]  /*3b30*/  LEA.HI R5, R2, R5, RZ, 0x5 ;  /* 0x0000000502057211 */ /* 0x000fe200078f28ff */
[----:B------:R-:W-:Y:S02]  /*3b40*/  IMAD.SHL.U32 R0, R0, 0x2, RZ ;  /* 0x0000000200007824 */ /* 0x000fe400078e00ff */
[----:B------:R-:W-:-:S03]  /*3b50*/  IMAD.IADD R14, R14, 0x1, -R15 ;  /* 0x000000010e0e7824 */ /* 0x000fc600078e0a0f */
[----:B------:R-:W-:Y:S02]  /*3b60*/  SHF.R.S32.HI R2, RZ, 0x1f, R0 ;  /* 0x0000001fff027819 */ /* 0x000fe40000011400 */
[--C-:B------:R-:W-:Y:S01]  /*3b70*/  SHF.R.S32.HI R15, RZ, 0x1f, R14.reuse ;  /* 0x0000001fff0f7819 */ /* 0x100fe2000001140e */
[----:B-1----:R-:W-:Y:S02]  /*3b80*/  IMAD.SHL.U32 R3, R3, 0x80, RZ ;  /* 0x0000008003037824 */ /* 0x002fe400078e00ff */
[----:B--2---:R-:W-:-:S03]  /*3b90*/  IMAD.WIDE R12, R4, 0x100, R14 ;  /* 0x00000100040c7825 */ /* 0x004fc600078e020e */
[C---:B------:R-:W-:Y:S02]  /*3ba0*/  IADD3 R10, P1, R3.reuse, R0, RZ ;  /* 0x00000000030a7210 */ /* 0x040fe40007f3e0ff */
[C---:B------:R-:W-:Y:S02]  /*3bb0*/  ISETP.GE.AND P0, PT, R3.reuse, UR5, PT ;  /* 0x0000000503007c0c */ /* 0x040fe4000bf06270 */
[----:B------:R-:W-:Y:S02]  /*3bc0*/  IADD3 R0, -R0, UR5, -R3 ;  /* 0x0000000500007c10 */ /* 0x000fe4000fffe903 */
[----:B------:R-:W-:Y:S01]  /*3bd0*/  LEA.HI.X.SX32 R11, R3, R2, 0x1, P1 ;  /* 0x00000002030b7211 */ /* 0x000fe200008f0eff */
[----:B------:R-:W-:Y:S01]  /*3be0*/  IMAD.SHL.U32 R3, R4, 0x100, RZ ;  /* 0x0000010004037824 */ /* 0x000fe200078e00ff */
[----:B------:R-:W-:-:S04]  /*3bf0*/  SHF.R.S32.HI R2, RZ, 0x5, R5 ;  /* 0x00000005ff027819 */ /* 0x000fc80000011405 */
[----:B------:R-:W-:Y:S01]  /*3c00*/  ISETP.GE.OR P0, PT, R3, UR4, P0 ;  /* 0x0000000403007c0c */ /* 0x000fe20008706670 */
[----:B------:R-:W-:-:S04]  /*3c10*/  IMAD.WIDE R12, R2, 0x10, R12 ;  /* 0x00000010020c7825 */ /* 0x000fc800078e020c */
[----:B------:R-:W-:-:S05]  /*3c20*/  IMAD R2, R2, -0x10, -R3 ;  /* 0xfffffff002027824 */ /* 0x000fca00078e0a03 */
[----:B------:R-:W-:-:S03]  /*3c30*/  IADD3 R14, R2, UR4, -R14 ;  /* 0x00000004020e7c10 */ /* 0x000fc6000fffe80e */
[----:B------:R-:W-:Y:S05]  /*3c40*/  @P0 EXIT ;  /* 0x000000000000094d */ /* 0x000fea0003800000 */
[----:B------:R-:W-:Y:S01]  /*3c50*/  FSETP.NEU.AND P2, PT, RZ, UR16, PT ;  /* 0x00000010ff007c0b */ /* 0x000fe2000bf4d000 */
[----:B------:R-:W-:Y:S01]  /*3c60*/  ULDC.64 UR18, c[0x0][0x658] ;  /* 0x0001960000127ab9 */ /* 0x000fe20000000a00 */
[----:B------:R-:W-:Y:S01]  /*3c70*/  ISETP.GT.AND P0, PT, R14, RZ, PT ;  /* 0x000000ff0e00720c */ /* 0x000fe20003f04270 */
[----:B------:R-:W-:Y:S01]  /*3c80*/  IMAD R2, R13, UR18, RZ ;  /* 0x000000120d027c24 */ /* 0x000fe2000f8e02ff */
[----:B------:R-:W-:Y:S02]  /*3c90*/  USHF.L.U64.HI UR5, UR18, 0x3, UR19 ;  /* 0x0000000312057899 */ /* 0x000fe40008010213 */
[----:B------:R-:W-:Y:S01]  /*3ca0*/  IMAD.WIDE.U32 R4, R12, UR18, R10 ;  /* 0x000000120c047c25 */ /* 0x000fe2000f8e000a */
[----:B------:R-:W-:Y:S01]  /*3cb0*/  USHF.L.U32 UR4, UR18, 0x3, URZ ;  /* 0x0000000312047899 */ /* 0x000fe2000800063f */
[----:B------:R-:W-:Y:S02]  /*3cc0*/  ISETP.GT.AND P1, PT, R0, RZ, P0 ;  /* 0x000000ff0000720c */ /* 0x000fe40000724270 */
[----:B------:R-:W-:-:S04]  /*3cd0*/  IMAD R2, R12, UR19, R2 ;  /* 0x000000130c027c24 */ /* 0x000fc8000f8e0202 */
[----:B------:R-:W-:Y:S01]  /*3ce0*/  IMAD.IADD R3, R5, 0x1, R2 ;  /* 0x0000000105037824 */ /* 0x000fe200078e0202 */
[----:B------:R-:W-:Y:S06]  /*3cf0*/  @!P2 BRA `(.L_x_22) ;  /* 0x000000b000c0a947 */ /* 0x000fec0003800000 */
[----:B------:R-:W-:Y:S01]  /*3d00*/  ULDC.64 UR6, c[0x0][0x650] ;  /* 0x0001940000067ab9 */ /* 0x000fe20000000a00 */
[----:B------:R-:W-:Y:S01]  /*3d10*/  ULDC.64 UR20, c[0x0][0x630] ;  /* 0x00018c0000147ab9 */ /* 0x000fe20000000a00 */
[C---:B------:R-:W-:Y:S01]  /*3d20*/  LEA R2, P2, R4.reuse, UR6, 0x1 ;  /* 0x0000000604027c11 */ /* 0x040fe2000f8408ff */
[----:B------:R-:W-:Y:S01]  /*3d30*/  IMAD R6, R13, UR20, RZ ;  /* 0x000000140d067c24 */ /* 0x000fe2000f8e02ff */
[----:B------:R-:W-:Y:S01]  /*3d40*/  ULDC.64 UR22, c[0x0][0x628] ;  /* 0x00018a0000167ab9 */ /* 0x000fe20000000a00 */
[----:B------:R-:W2:Y:S01]  /*3d50*/  LDL.LU R7, [R1] ;  /* 0x0000000001077983 */ /* 0x000ea20000300800 */
[----:B------:R-:W-:Y:S01]  /*3d60*/  LEA.HI.X R3, R4, UR7, R3, 0x1, P2 ;  /* 0x0000000704037c11 */ /* 0x000fe200090f0c03 */
[C---:B------:R-:W-:Y:S02]  /*3d70*/  IMAD R6, R12.reuse, UR21, R6 ;  /* 0x000000150c067c24 */ /* 0x040fe4000f8e0206 */
[----:B------:R-:W-:-:S03]  /*3d80*/  IMAD.WIDE.U32 R4, R12, UR20, R10 ;  /* 0x000000140c047c25 */ /* 0x000fc6000f8e000a */
[----:B------:R-:W-:Y:S02]  /*3d90*/  LEA R8, P2, R4, UR22, 0x1 ;  /* 0x0000001604087c11 */ /* 0x000fe4000f8408ff */
[----:B------:R-:W-:-:S04]  /*3da0*/  IADD3 R5, R5, R6, RZ ;  /* 0x0000000605057210 */ /* 0x000fc80007ffe0ff */
[----:B------:R-:W-:-:S05]  /*3db0*/  LEA.HI.X R9, R4, UR23, R5, 0x1, P2 ;  /* 0x0000001704097c11 */ /* 0x000fca00090f0c05 */
[----:B------:R-:W3:Y:S01]  /*3dc0*/  @P1 LDG.E.LTC128B.U16 R15, desc[UR14][R8.64] ;  /* 0x0000000e080f1981 */ /* 0x000ee2000c1e1520 */
[----:B------:R-:W-:Y:S01]  /*3dd0*/  ISETP.GT.AND P2, PT, R0, 0x1, P0 ;  /* 0x000000010000780c */ /* 0x000fe20000744270 */
[----:B------:R-:W-:Y:S01]  /*3de0*/  BSSY B0, `(.L_x_23) ;  /* 0x0000008000007945 */ /* 0x000fe20003800000 */
[----:B---3--:R-:W-:-:S05]  /*3df0*/  HADD2.F32 R4, -RZ, R15.H0_H0 ;  /* 0x2000000fff047230 */ /* 0x008fca0000004100 */
[----:B------:R-:W-:-:S04]  /*3e00*/  FMUL R4, R4, UR16 ;  /* 0x0000001004047c20 */ /* 0x000fc80008400000 */
[----:B--2---:R-:W-:-:S05]  /*3e10*/  FFMA R4, R7, UR13, R4 ;  /* 0x0000000d07047c23 */ /* 0x004fca0008000004 */
[----:B------:R-:W-:-:S05]  /*3e20*/  F2FP.F16.F32.PACK_AB R4, RZ, R4 ;  /* 0x00000004ff04723e */ /* 0x000fca00000000ff */
[----:B------:R1:W-:Y:S01]  /*3e30*/  @P1 STG.E.U16 desc[UR14][R2.64], R4 ;  /* 0x0000000402001986 */ /* 0x0003e2000c10150e */
[----:B------:R-:W-:Y:S05]  /*3e40*/  @!P2 BRA `(.L_x_24) ;  /* 0x000000000004a947 */ /* 0x000fea0003800000 */
[----:B------:R2:W5:Y:S02]  /*3e50*/  LDG.E.LTC128B.U16 R15, desc[UR14][R8.64+0x2] ;  /* 0x0000020e080f7981 */ /* 0x000564000c1e1520 */
.L_x_24:
[----:B------:R-:W-:Y:S05]  /*3e60*/  BSYNC B0 ;  /* 0x0000000000007941 */ /* 0x000fea0003800000 */
.L_x_23:
[----:B------:R-:W3:Y:S01]  /*3e70*/  LDL.LU R5, [R1+0x4] ;  /* 0x0000040001057983 */ /* 0x000ee20000300800 */
[----:B-1---5:R-:W-:Y:S01]  /*3e80*/  HADD2.F32 R4, -RZ, R15.H0_H0 ;  /* 0x2000000fff047230 */ /* 0x022fe20000004100 */
[----:B------:R-:W-:Y:S02]  /*3e90*/  USHF.L.U64.HI UR11, UR20, 0x3, UR21 ;  /* 0x00000003140b7899 */ /* 0x000fe40008010215 */
[----:B------:R-:W-:Y:S02]  /*3ea0*/  USHF.L.U32 UR10, UR20, 0x3, URZ ;  /* 0x00000003140a7899 */ /* 0x000fe4000800063f */
[----:B------:R-:W-:Y:S02]  /*3eb0*/  IMAD.U32 R17, RZ, RZ, UR20 ;  /* 0x00000014ff117e24 */ /* 0x000fe4000f8e00ff */
[----:B------:R-:W-:Y:S01]  /*3ec0*/  FMUL R4, R4, UR16 ;  /* 0x0000001004047c20 */ /* 0x000fe20008400000 */
[----:B------:R-:W4:Y:S03]  /*3ed0*/  LDL.LU R18, [R1+0x8] ;  /* 0x0000080001127983 */ /* 0x000f260000300800 */
[----:B---3--:R-:W-:-:S05]  /*3ee0*/  FFMA R4, R5, UR13, R4 ;  /* 0x0000000d05047c23 */ /* 0x008fca0008000004 */
[----:B------:R-:W-:-:S05]  /*3ef0*/  F2FP.F16.F32.PACK_AB R4, RZ, R4 ;  /* 0x00000004ff04723e */ /* 0x000fca00000000ff */
[----:B------:R1:W-:Y:S02]  /*3f00*/  @P2 STG.E.U16 desc[UR14][R2.64+0x2], R4 ;  /* 0x0000020402002986 */ /* 0x0003e4000c10150e */
[----:B-1----:R-:W-:-:S03]  /*3f10*/  IMAD.WIDE.U32 R4, R12, R17, UR10 ;  /* 0x0000000a0c047e25 */ /* 0x002fc6000f8e0011 */
[----:B------:R-:W-:-:S04]  /*3f20*/  IADD3 R4, P1, R10, R4, RZ ;  /* 0x000000040a047210 */ /* 0x000fc80007f3e0ff */
[----:B------:R-:W-:Y:S02]  /*3f30*/  IADD3.X R5, R11, R6, R5, P1, !PT ;  /* 0x000000060b057210 */ /* 0x000fe40000ffe405 */
[----:B------:R-:W-:Y:S02]  /*3f40*/  ISETP.GT.AND P1, PT, R14, 0x8, PT ;  /* 0x000000080e00780c */ /* 0x000fe40003f24270 */
[----:B------:R-:W-:Y:S02]  /*3f50*/  LEA R6, P3, R4, UR22, 0x1 ;  /* 0x0000001604067c11 */ /* 0x000fe4000f8608ff */
[----:B------:R-:W-:Y:S02]  /*3f60*/  ISETP.GT.AND P2, PT, R0, RZ, P1 ;  /* 0x000000ff0000720c */ /* 0x000fe40000f44270 */
[----:B------:R-:W-:-:S11]  /*3f70*/  LEA.HI.X R7, R4, UR23, R5, 0x1, P3 ;  /* 0x0000001704077c11 */ /* 0x000fd600098f0c05 */
[----:B------:R-:W3:Y:S01]  /*3f80*/  @P2 LDG.E.LTC128B.U16 R15, desc[UR14][R6.64] ;  /* 0x0000000e060f2981 */ /* 0x000ee2000c1e1520 */
[----:B------:R-:W-:Y:S01]  /*3f90*/  USHF.L.U32 UR8, UR4, 0x1, URZ ;  /* 0x0000000104087899 */ /* 0x000fe2000800063f */
[----:B------:R-:W-:Y:S01]  /*3fa0*/  ISETP.GT.AND P3, PT, R0, 0x1, P1 ;  /* 0x000000010000780c */ /* 0x000fe20000f64270 */
[----:B------:R-:W-:Y:S01]  /*3fb0*/  USHF.L.U64.HI UR5, UR4, 0x1, UR5 ;  /* 0x0000000104057899 */ /* 0x000fe20008010205 */
[----:B------:R-:W-:Y:S03]  /*3fc0*/  BSSY B0, `(.L_x_25) ;  /* 0x000000b000007945 */ /* 0x000fe60003800000 */
[----:B------:R-:W-:Y:S01]  /*3fd0*/  IADD3 R4, P4, R2, UR8, RZ ;  /* 0x0000000802047c10 */ /* 0x000fe2000ff9e0ff */
[----:B---3--:R-:W-:-:S05]  /*3fe0*/  HADD2.F32 R5, -RZ, R15.H0_H0 ;  /* 0x2000000fff057230 */ /* 0x008fca0000004100 */
[----:B------:R-:W-:-:S04]  /*3ff0*/  FMUL R5, R5, UR16 ;  /* 0x0000001005057c20 */ /* 0x000fc80008400000 */
[----:B----4-:R-:W-:-:S05]  /*4000*/  FFMA R5, R18, UR13, R5 ;  /* 0x0000000d12057c23 */ /* 0x010fca0008000005 */
[----:B------:R-:W-:-:S04]  /*4010*/  F2FP.F16.F32.PACK_AB R5, RZ, R5 ;  /* 0x00000005ff05723e */ /* 0x000fc800000000ff */
[----:B------:R-:W-:Y:S02]  /*4020*/  PRMT R16, R5, 0x7610, R16 ;  /* 0x0000761005107816 */ /* 0x000fe40000000010 */
[----:B------:R-:W-:-:S05]  /*4030*/  IADD3.X R5, R3, UR5, RZ, P4, !PT ;  /* 0x0000000503057c10 */ /* 0x000fca000a7fe4ff */
[----:B------:R1:W-:Y:S01]  /*4040*/  @P2 STG.E.U16 desc[UR14][R4.64], R16 ;  /* 0x0000001004002986 */ /* 0x0003e2000c10150e */
[----:B------:R-:W-:Y:S05]  /*4050*/  @!P3 BRA `(.L_x_26) ;  /* 0x000000000004b947 */ /* 0x000fea0003800000 */
[----:B------:R3:W5:Y:S02]  /*4060*/  LDG.E.LTC128B.U16 R15, desc[UR14][R6.64+0x2] ;  /* 0x0000020e060f7981 */ /* 0x000764000c1e1520 */
.L_x_26:
[----:B------:R-:W-:Y:S05]  /*4070*/  BSYNC B0 ;  /* 0x0000000000007941 */ /* 0x000fea0003800000 */
.L_x_25:
[----:B------:R-:W4:Y:S01]  /*4080*/  LDL.LU R18, [R1+0xc] ;  /* 0x00000c0001127983 */ /* 0x000f220000300800 */
[----:B-1---5:R-:W-:Y:S01]  /*4090*/  HADD2.F32 R16, -RZ, R15.H0_H0 ;  /* 0x2000000fff107230 */ /* 0x022fe20000004100 */
[----:B------:R-:W-:Y:S01]  /*40a0*/  ISETP.GT.AND P2, PT, R0, 0x8, P0 ;  /* 0x000000080000780c */ /* 0x000fe20000744270 */
[----:B------:R-:W-:Y:S03]  /*40b0*/  BSSY B0, `(.L_x_27) ;  /* 0x0000007000007945 */ /* 0x000fe60003800000 */
[----:B------:R-:W-:-:S04]  /*40c0*/  FMUL R16, R16, UR16 ;  /* 0x0000001010107c20 */ /* 0x000fc80008400000 */
[----:B----4-:R-:W-:-:S05]  /*40d0*/  FFMA R16, R18, UR13, R16 ;  /* 0x0000000d12107c23 */ /* 0x010fca0008000010 */
[----:B------:R-:W-:-:S05]  /*40e0*/  F2FP.F16.F32.PACK_AB R16, RZ, R16 ;  /* 0x00000010ff10723e */ /* 0x000fca00000000ff */
[----:B------:R1:W-:Y:S01]  /*40f0*/  @P3 STG.E.U16 desc[UR14][R4.64+0x2], R16 ;  /* 0x0000021004003986 */ /* 0x0003e2000c10150e */
[----:B------:R-:W-:Y:S05]  /*4100*/  @!P2 BRA `(.L_x_28) ;  /* 0x000000000004a947 */ /* 0x000fea0003800000 */
[----:B------:R4:W5:Y:S02]  /*4110*/  LDG.E.LTC128B.U16 R15, desc[UR14][R8.64+0x10] ;  /* 0x0000100e080f7981 */ /* 0x000964000c1e1520 */
.L_x_28:
[----:B------:R-:W-:Y:S05]  /*4120*/  BSYNC B0 ;  /* 0x0000000000007941 */ /* 0x000fea0003800000 */
.L_x_27:
[----:B------:R-:W2:Y:S01]  /*4130*/  LDL.LU R18, [R1+0x10] ;  /* 0x0000100001127983 */ /* 0x000ea20000300800 */
[----:B-1---5:R-:W-:Y:S01]  /*4140*/  HADD2.F32 R16, -RZ, R15.H0_H0 ;  /* 0x2000000fff107230 */ /* 0x022fe20000004100 */
[----:B------:R-:W-:Y:S04]  /*4150*/  BSSY B0, `(.L_x_29) ;  /* 0x0000008000007945 */ /* 0x000fe80003800000 */
[----:B------:R-:W-:-:S04]  /*4160*/  FMUL R16, R16, UR16 ;  /* 0x0000001010107c20 */ /* 0x000fc80008400000 */
[----:B--2---:R-:W-:-:S05]  /*4170*/  FFMA R16, R18, UR13, R16 ;  /* 0x0000000d12107c23 */ /* 0x004fca0008000010 */
[----:B------:R-:W-:-:S05]  /*4180*/  F2FP.F16.F32.PACK_AB R16, RZ, R16 ;  /* 0x00000010ff10723e */ /* 0x000fca00000000ff */
[----:B------:R1:W-:Y:S01]  /*4190*/  @P2 STG.E.U16 desc[UR14][R2.64+0x10], R16 ;  /* 0x0000101002002986 */ /* 0x0003e2000c10150e */
[----:B------:R-:W-:-:S13]  /*41a0*/  ISETP.GT.AND P2, PT, R0, 0x9, P0 ;  /* 0x000000090000780c */ /* 0x000fda0000744270 */
[----:B-1----:R-:W-:Y:S05]  /*41b0*/  @!P2 BRA `(.L_x_30) ;  /* 0x000000000004a947 */ /* 0x002fea0003800000 */
[----:B------:R1:W5:Y:S02]  /*41c0*/  LDG.E.LTC128B.U16 R15, desc[UR14][R8.64+0x12] ;  /* 0x0000120e080f7981 */ /* 0x000364000c1e1520 */
.L_x_30:
[----:B------:R-:W-:Y:S05]  /*41d0*/  BSYNC B0 ;  /* 0x0000000000007941 */ /* 0x000fea0003800000 */
.L_x_29:
[----:B------:R-:W2:Y:S01]  /*41e0*/  LDL.LU R18, [R1+0x14] ;  /* 0x0000140001127983 */ /* 0x000ea20000300800 */
[----:B-----5:R-:W-:Y:S01]  /*41f0*/  HADD2.F32 R16, -RZ, R15.H0_H0 ;  /* 0x2000000fff107230 */ /* 0x020fe20000004100 */
[----:B------:R-:W-:Y:S01]  /*4200*/  ISETP.GT.AND P3, PT, R0, 0x8, P1 ;  /* 0x000000080000780c */ /* 0x000fe20000f64270 */
[----:B------:R-:W-:Y:S03]  /*4210*/  BSSY B0, `(.L_x_31) ;  /* 0x0000007000007945 */ /* 0x000fe60003800000 */
[----:B------:R-:W-:-:S04]  /*4220*/  FMUL R16, R16, UR16 ;  /* 0x0000001010107c20 */ /* 0x000fc80008400000 */
[----:B--2---:R-:W-:-:S05]  /*4230*/  FFMA R16, R18, UR13, R16 ;  /* 0x0000000d12107c23 */ /* 0x004fca0008000010 */
[----:B------:R-:W-:-:S05]  /*4240*/  F2FP.F16.F32.PACK_AB R16, RZ, R16 ;  /* 0x00000010ff10723e */ /* 0x000fca00000000ff */
[----:B------:R2:W-:Y:S01]  /*4250*/  @P2 STG.E.U16 desc[UR14][R2.64+0x12], R16 ;  /* 0x0000121002002986 */ /* 0x0005e2000c10150e */
[----:B------:R-:W-:Y:S05]  /*4260*/  @!P3 BRA `(.L_x_32) ;  /* 0x000000000004b947 */ /* 0x000fea0003800000 */
[----:B------:R0:W5:Y:S02]  /*4270*/  LDG.E.LTC128B.U16 R15, desc[UR14][R6.64+0x10] ;  /* 0x0000100e060f7981 */ /* 0x000164000c1e1520 */
.L_x_32:
[----:B------:R-:W-:Y:S05]  /*4280*/  BSYNC B0 ;  /* 0x0000000000007941 */ /* 0x000fea0003800000 */
.L_x_31:
[----:B------:R-:W3:Y:S01]  /*4290*/  LDL.LU R18, [R1+0x18] ;  /* 0x0000180001127983 */ /* 0x000ee20000300800 */
[----:B--2--5:R-:W-:Y:S01]  /*42a0*/  HADD2.F32 R16, -RZ, R15.H0_H0 ;  /* 0x2000000fff107230 */ /* 0x024fe20000004100 */
[----:B------:R-:W-:Y:S01]  /*42b0*/  ISETP.GT.AND P2, PT, R0, 0x9, P1 ;  /* 0x000000090000780c */ /* 0x000fe20000f44270 */
[----:B------:R-:W-:Y:S03]  /*42c0*/  BSSY B0, `(.L_x_33) ;  /* 0x0000007000007945 */ /* 0x000fe60003800000 */
[----:B------:R-:W-:-:S04]  /*42d0*/  FMUL R16, R16, UR16 ;  /* 0x0000001010107c20 */ /* 0x000fc80008400000 */
[----:B---3--:R-:W-:-:S05]  /*42e0*/  FFMA R16, R18, UR13, R16 ;  /* 0x0000000d12107c23 */ /* 0x008fca0008000010 */
[----:B------:R-:W-:-:S05]  /*42f0*/  F2FP.F16.F32.PACK_AB R16, RZ, R16 ;  /* 0x00000010ff10723e */ /* 0x000fca00000000ff */
[----:B------:R2:W-:Y:S01]  /*4300*/  @P3 STG.E.U16 desc[UR14][R4.64+0x10], R16 ;  /* 0x0000101004003986 */ /* 0x0005e2000c10150e */
[----:B------:R-:W-:Y:S05]  /*4310*/  @!P2 BRA `(.L_x_34) ;  /* 0x000000000004a947 */ /* 0x000fea0003800000 */
[----:B------:R3:W5:Y:S02]  /*4320*/  LDG.E.LTC128B.U16 R15, desc[UR14][R6.64+0x12] ;  /* 0x0000120e060f7981 */ /* 0x000764000c1e1520 */
.L_x_34:
[----:B------:R-:W-:Y:S05]  /*4330*/  BSYNC B0 ;  /* 0x0000000000007941 */ /* 0x000fea0003800000 */
.L_x_33:
[----:B------:R-:W4:Y:S01]  /*4340*/  LDL.LU R18, [R1+0x1c] ;  /* 0x00001c0001127983 */ /* 0x000f220000300800 */
[----:B--2--5:R-:W-:Y:S01]  /*4350*/  HADD2.F32 R16, -RZ, R15.H0_H0 ;  /* 0x2000000fff107230 */ /* 0x024fe20000004100 */
        /* <DEDUP_REMOVED lines=8> */
.L_x_36:
[----:B------:R-:W-:Y:S05]  /*43e0*/  BSYNC B0 ;  /* 0x0000000000007941 */ /* 0x000fea0003800000 */
.L_x_35:
        /* <DEDUP_REMOVED lines=10> */
.L_x_38:
[----:B------:R-:W-:Y:S05]  /*4490*/  BSYNC B0 ;  /* 0x0000000000007941 */ /* 0x000fea0003800000 */
.L_x_37:
        /* <DEDUP_REMOVED lines=10> */
.L_x_40:
[----:B------:R-:W-:Y:S05]  /*4540*/  BSYNC B0 ;  /* 0x0000000000007941 */ /* 0x000fea0003800000 */
.L_x_39:
        /* <DEDUP_REMOVED lines=10> */
.L_x_42:
[----:B------:R-:W-:Y:S05]  /*45f0*/  BSYNC B0 ;  /* 0x0000000000007941 */ /* 0x000fea0003800000 */
.L_x_41:
        /* <DEDUP_REMOVED lines=10> */
.L_x_44:
[----:B------:R-:W-:Y:S05]  /*46a0*/  BSYNC B0 ;  /* 0x0000000000007941 */ /* 0x000fea0003800000 */
.L_x_43:
        /* <DEDUP_REMOVED lines=10> */
.L_x_46:
[----:B------:R-:W-:Y:S05]  /*4750*/  BSYNC B0 ;  /* 0x0000000000007941 */ /* 0x000fea0003800000 */
.L_x_45:
        /* <DEDUP_REMOVED lines=10> */
.L_x_48:
[----:B------:R-:W-:Y:S05]  /*4800*/  BSYNC B0 ;  /* 0x0000000000007941 */ /* 0x000fea0003800000 */
.L_x_47:
        /* <DEDUP_REMOVED lines=10> */
.L_x_50:
[----:B------:R-:W-:Y:S05]  /*48b0*/  BSYNC B0 ;  /* 0x0000000000007941 */ /* 0x000fea0003800000 */
.L_x_49:
        /* <DEDUP_REMOVED lines=10> */
.L_x_52:
[----:B------:R-:W-:Y:S05]  /*4960*/  BSYNC B0 ;  /* 0x0000000000007941 */ /* 0x000fea0003800000 */
.L_x_51:
        /* <DEDUP_REMOVED lines=10> */
.L_x_54:
[----:B------:R-:W-:Y:S05]  /*4a10*/  BSYNC B0 ;  /* 0x0000000000007941 */ /* 0x000fea0003800000 */
.L_x_53:
        /* <DEDUP_REMOVED lines=10> */
.L_x_56:
[----:B------:R-:W-:Y:S05]  /*4ac0*/  BSYNC B0 ;  /* 0x0000000000007941 */ /* 0x000fea0003800000 */
.L_x_55:
        /* <DEDUP_REMOVED lines=10> */
.L_x_58:
[----:B------:R-:W-:Y:S05]  /*4b70*/  BSYNC B0 ;  /* 0x0000000000007941 */ /* 0x000fea0003800000 */
.L_x_57:
        /* <DEDUP_REMOVED lines=10> */
.L_x_60:
[----:B------:R-:W-:Y:S05]  /*4c20*/  BSYNC B0 ;  /* 0x0000000000007941 */ /* 0x000fea0003800000 */
.L_x_59:
        /* <DEDUP_REMOVED lines=10> */
.L_x_62:
[----:B------:R-:W-:Y:S05]  /*4cd0*/  BSYNC B0 ;  /* 0x0000000000007941 */ /* 0x000fea0003800000 */
.L_x_61:
        /* <DEDUP_REMOVED lines=10> */
.L_x_64:
[----:B------:R-:W-:Y:S05]  /*4d80*/  BSYNC B0 ;  /* 0x0000000000007941 */ /* 0x000fea0003800000 */
.L_x_63:
        /* <DEDUP_REMOVED lines=10> */
.L_x_66:
[----:B------:R-:W-:Y:S05]  /*4e30*/  BSYNC B0 ;  /* 0x0000000000007941 */ /* 0x000fea0003800000 */
.L_x_65:
        /* <DEDUP_REMOVED lines=10> */
.L_x_68:
[----:B------:R-:W-:Y:S05]  /*4ee0*/  BSYNC B0 ;  /* 0x0000000000007941 */ /* 0x000fea0003800000 */
.L_x_67:
        /* <DEDUP_REMOVED lines=10> */
.L_x_70:
[----:B------:R-:W-:Y:S05]  /*4f90*/  BSYNC B0 ;  /* 0x0000000000007941 */ /* 0x000fea0003800000 */
.L_x_69:
        /* <DEDUP_REMOVED lines=10> */
.L_x_72:
[----:B------:R-:W-:Y:S05]  /*5040*/  BSYNC B0 ;  /* 0x0000000000007941 */ /* 0x000fea0003800000 */
.L_x_71:
        /* <DEDUP_REMOVED lines=10> */
.L_x_74:
[----:B------:R-:W-:Y:S05]  /*50f0*/  BSYNC B0 ;  /* 0x0000000000007941 */ /* 0x000fea0003800000 */
.L_x_73:
        /* <DEDUP_REMOVED lines=10> */
.L_x_76:
[----:B------:R-:W-:Y:S05]  /*51a0*/  BSYNC B0 ;  /* 0x0000000000007941 */ /* 0x000fea0003800000 */
.L_x_75:
        /* <DEDUP_REMOVED lines=10> */
.L_x_78:
[----:B------:R-:W-:Y:S05]  /*5250*/  BSYNC B0 ;  /* 0x0000000000007941 */ /* 0x000fea0003800000 */
.L_x_77:
        /* <DEDUP_REMOVED lines=10> */
.L_x_80:
[----:B------:R-:W-:Y:S05]  /*5300*/  BSYNC B0 ;  /* 0x0000000000007941 */ /* 0x000fea0003800000 */
.L_x_79:
        /* <DEDUP_REMOVED lines=10> */
.L_x_82:
[----:B------:R-:W-:Y:S05]  /*53b0*/  BSYNC B0 ;  /* 0x0000000000007941 */ /* 0x000fea0003800000 */
.L_x_81:
        /* <DEDUP_REMOVED lines=10> */
.L_x_84:
[----:B------:R-:W-:Y:S05]  /*5460*/  BSYNC B0 ;  /* 0x0000000000007941 */ /* 0x000fea0003800000 */
.L_x_83:
        /* <DEDUP_REMOVED lines=10> */
.L_x_86:
[----:B------:R-:W-:Y:S05]  /*5510*/  BSYNC B0 ;  /* 0x0000000000007941 */ /* 0x000fea0003800000 */
.L_x_85:
        /* <DEDUP_REMOVED lines=10> */
.L_x_88:
[----:B------:R-:W-:Y:S05]  /*55c0*/  BSYNC B0 ;  /* 0x0000000000007941 */ /* 0x000fea0003800000 */
.L_x_87:
        /* <DEDUP_REMOVED lines=10> */
.L_x_90:
[----:B------:R-:W-:Y:S05]  /*5670*/  BSYNC B0 ;  /* 0x0000000000007941 */ /* 0x000fea0003800000 */
.L_x_89:
        /* <DEDUP_REMOVED lines=10> */
.L_x_92:
[----:B------:R-:W-:Y:S05]  /*5720*/  BSYNC B0 ;  /* 0x0000000000007941 */ /* 0x000fea0003800000 */
.L_x_91:
        /* <DEDUP_REMOVED lines=10> */
.L_x_94:
[----:B------:R-:W-:Y:S05]  /*57d0*/  BSYNC B0 ;  /* 0x0000000000007941 */ /* 0x000fea0003800000 */
.L_x_93:
        /* <DEDUP_REMOVED lines=10> */
.L_x_96:
[----:B------:R-:W-:Y:S05]  /*5880*/  BSYNC B0 ;  /* 0x0000000000007941 */ /* 0x000fea0003800000 */
.L_x_95:
        /* <DEDUP_REMOVED lines=10> */
.L_x_98:
[----:B------:R-:W-:Y:S05]  /*5930*/  BSYNC B0 ;  /* 0x0000000000007941 */ /* 0x000fea0003800000 */
.L_x_97:
        /* <DEDUP_REMOVED lines=10> */
.L_x_100:
[----:B------:R-:W-:Y:S05]  /*59e0*/  BSYNC B0 ;  /* 0x0000000000007941 */ /* 0x000fea0003800000 */
.L_x_99:
        /* <DEDUP_REMOVED lines=10> */
.L_x_102:
[----:B------:R-:W-:Y:S05]  /*5a90*/  BSYNC B0 ;  /* 0x0000000000007941 */ /* 0x000fea0003800000 */
.L_x_101:
        /* <DEDUP_REMOVED lines=10> */
.L_x_104:
[----:B------:R-:W-:Y:S05]  /*5b40*/  BSYNC B0 ;  /* 0x0000000000007941 */ /* 0x000fea0003800000 */
.L_x_103:
        /* <DEDUP_REMOVED lines=10> */
.L_x_106:
[----:B------:R-:W-:Y:S05]  /*5bf0*/  BSYNC B0 ;  /* 0x0000000000007941 */ /* 0x000fea0003800000 */
.L_x_105:
        /* <DEDUP_REMOVED lines=10> */
.L_x_108:
[----:B------:R-:W-:Y:S05]  /*5ca0*/  BSYNC B0 ;  /* 0x0000000000007941 */ /* 0x000fea0003800000 */
.L_x_107:
        /* <DEDUP_REMOVED lines=10> */
.L_x_110:
[----:B------:R-:W-:Y:S05]  /*5d50*/  BSYNC B0 ;  /* 0x0000000000007941 */ /* 0x000fea0003800000 */
.L_x_109:
        /* <DEDUP_REMOVED lines=10> */
.L_x_112:
[----:B------:R-:W-:Y:S05]  /*5e00*/  BSYNC B0 ;  /* 0x0000000000007941 */ /* 0x000fea0003800000 */
.L_x_111:
        /* <DEDUP_REMOVED lines=10> */
.L_x_114:
[----:B------:R-:W-:Y:S05]  /*5eb0*/  BSYNC B0 ;  /* 0x0000000000007941 */ /* 0x000fea0003800000 */
.L_x_113:
        /* <DEDUP_REMOVED lines=10> */
.L_x_116:
[----:B------:R-:W-:Y:S05]  /*5f60*/  BSYNC B0 ;  /* 0x0000000000007941 */ /* 0x000fea0003800000 */
.L_x_115:
        /* <DEDUP_REMOVED lines=10> */
.L_x_118:
[----:B------:R-:W-:Y:S05]  /*6010*/  BSYNC B0 ;  /* 0x0000000000007941 */ /* 0x000fea0003800000 */
.L_x_117:
        /* <DEDUP_REMOVED lines=10> */
.L_x_120:
[----:B------:R-:W-:Y:S05]  /*60c0*/  BSYNC B0 ;  /* 0x0000000000007941 */ /* 0x000fea0003800000 */
.L_x_119:
        /* <DEDUP_REMOVED lines=10> */
.L_x_122:
[----:B------:R-:W-:Y:S05]  /*6170*/  BSYNC B0 ;  /* 0x0000000000007941 */ /* 0x000fea0003800000 */
.L_x_121:
        /* <DEDUP_REMOVED lines=10> */
.L_x_124:
[----:B------:R-:W-:Y:S05]  /*6220*/  BSYNC B0 ;  /* 0x0000000000007941 */ /* 0x000fea0003800000 */
.L_x_123:
        /* <DEDUP_REMOVED lines=10> */
.L_x_126:
[----:B------:R-:W-:Y:S05]  /*62d0*/  BSYNC B0 ;  /* 0x0000000000007941 */ /* 0x000fea0003800000 */
.L_x_125:
        /* <DEDUP_REMOVED lines=10> */
.L_x_128:
[----:B------:R-:W-:Y:S05]  /*6380*/  BSYNC B0 ;  /* 0x0000000000007941 */ /* 0x000fea0003800000 */
.L_x_127:
        /* <DEDUP_REMOVED lines=10> */
.L_x_130:
[----:B------:R-:W-:Y:S05]  /*6430*/  BSYNC B0 ;  /* 0x0000000000007941 */ /* 0x000fea0003800000 */
.L_x_129:
        /* <DEDUP_REMOVED lines=10> */
.L_x_132:
[----:B------:R-:W-:Y:S05]  /*64e0*/  BSYNC B0 ;  /* 0x0000000000007941 */ /* 0x000fea0003800000 */
.L_x_131:
        /* <DEDUP_REMOVED lines=10> */
.L_x_134:
[----:B------:R-:W-:Y:S05]  /*6590*/  BSYNC B0 ;  /* 0x0000000000007941 */ /* 0x000fea0003800000 */
.L_x_133:
        /* <DEDUP_REMOVED lines=10> */
.L_x_136:
[----:B------:R-:W-:Y:S05]  /*6640*/  BSYNC B0 ;  /* 0x0000000000007941 */ /* 0x000fea0003800000 */
.L_x_135:
        /* <DEDUP_REMOVED lines=10> */
.L_x_138:
[----:B------:R-:W-:Y:S05]  /*66f0*/  BSYNC B0 ;  /* 0x0000000000007941 */ /* 0x000fea0003800000 */
.L_x_137:
        /* <DEDUP_REMOVED lines=10> */
.L_x_140:
[----:B------:R-:W-:Y:S05]  /*67a0*/  BSYNC B0 ;  /* 0x0000000000007941 */ /* 0x000fea0003800000 */
.L_x_139:
        /* <DEDUP_REMOVED lines=10> */
.L_x_142:
[----:B------:R-:W-:Y:S05]  /*6850*/  BSYNC B0 ;  /* 0x0000000000007941 */ /* 0x000fea0003800000 */
.L_x_141:
[----:B-1-34-:R-:W3:Y:S01]  /*6860*/  LDL.LU R9, [R1+0xf4] ;  /* 0x0000f40001097983 */ /* 0x01aee20000300800 */
[----:B-----5:R-:W-:Y:S01]  /*6870*/  HADD2.F32 R8, -RZ, R15.H0_H0 ;  /* 0x2000000fff087230 */ /* 0x020fe20000004100 */
        /* <DEDUP_REMOVED lines=8> */
.L_x_144:
[----:B------:R-:W-:Y:S05]  /*6900*/  BSYNC B0 ;  /* 0x0000000000007941 */ /* 0x000fea0003800000 */
.L_x_143:
[----:B------:R-:W4:Y:S01]  /*6910*/  LDL.LU R9, [R1+0xf8] ;  /* 0x0000f80001097983 */ /* 0x000f220000300800 */
[----:B-1---5:R-:W-:Y:S01]  /*6920*/  HADD2.F32 R8, -RZ, R15.H0_H0 ;  /* 0x2000000fff087230 */ /* 0x022fe20000004100 */
[----:B------:R-:W-:Y:S01]  /*6930*/  ISETP.GT.AND P1, PT, R0, 0x79, P1 ;  /* 0x000000790000780c */ /* 0x000fe20000f24270 */
[----:B------:R-:W-:Y:S01]  /*6940*/  BSSY B0, `(.L_x_145) ;  /* 0x0000008000007945 */ /* 0x000fe20003800000 */
[----:B------:R-:W-:Y:S02]  /*6950*/  IADD3 R18, P0, R12, 0x40, RZ ;  /* 0x000000400c127810 */ /* 0x000fe40007f1e0ff */
[----:B------:R-:W-:-:S04]  /*6960*/  FMUL R8, R8, UR16 ;  /* 0x0000001008087c20 */ /* 0x000fc80008400000 */
[----:B----4-:R-:W-:-:S05]  /*6970*/  FFMA R8, R9, UR13, R8 ;  /* 0x0000000d09087c23 */ /* 0x010fca0008000008 */
[----:B------:R-:W-:-:S05]  /*6980*/  F2FP.F16.F32.PACK_AB R8, RZ, R8 ;  /* 0x00000008ff08723e */ /* 0x000fca00000000ff */
[----:B------:R1:W-:Y:S01]  /*6990*/  @P2 STG.E.U16 desc[UR14][R4.64+0xf0], R8 ;  /* 0x0000f00804002986 */ /* 0x0003e2000c10150e */
[----:B------:R-:W-:Y:S05]  /*69a0*/  @!P1 BRA `(.L_x_146) ;  /* 0x0000000000049947 */ /* 0x000fea0003800000 */
[----:B------:R4:W5:Y:S02]  /*69b0*/  LDG.E.LTC128B.U16 R15, desc[UR14][R6.64+0xf2] ;  /* 0x0000f20e060f7981 */ /* 0x000964000c1e1520 */
.L_x_146:
[----:B------:R-:W-:Y:S05]  /*69c0*/  BSYNC B0 ;  /* 0x0000000000007941 */ /* 0x000fea0003800000 */
.L_x_145:
[----:B-1----:R-:W2:Y:S01]  /*69d0*/  LDL.LU R8, [R1+0xfc] ;  /* 0x0000fc0001087983 */ /* 0x002ea20000300800 */
[----:B0--345:R-:W-:Y:S02]  /*69e0*/  HADD2.F32 R6, -RZ, R15.H0_H0 ;  /* 0x2000000fff067230 */ /* 0x039fe40000004100 */
[----:B------:R-:W-:Y:S01]  /*69f0*/  IMAD.X R7, RZ, RZ, R13, P0 ;  /* 0x000000ffff077224 */ /* 0x000fe200000e060d */
[----:B------:R-:W-:Y:S02]  /*6a00*/  ISETP.GT.AND P0, PT, R14, 0x40, PT ;  /* 0x000000400e00780c */ /* 0x000fe40003f04270 */
[----:B------:R-:W-:Y:S01]  /*6a10*/  FMUL R6, R6, UR16 ;  /* 0x0000001006067c20 */ /* 0x000fe20008400000 */
[----:B------:R-:W-:Y:S01]  /*6a20*/  IMAD R7, R7, UR20, RZ ;  /* 0x0000001407077c24 */ /* 0x000fe2000f8e02ff */
[----:B------:R-:W-:-:S03]  /*6a30*/  ISETP.GT.AND P3, PT, R0, RZ, P0 ;  /* 0x000000ff0000720c */ /* 0x000fc60000764270 */
[----:B------:R-:W-:Y:S02]  /*6a40*/  IMAD R19, R18, UR21, R7 ;  /* 0x0000001512137c24 */ /* 0x000fe4000f8e0207 */
[----:B--2---:R-:W-:Y:S01]  /*6a50*/  FFMA R6, R8, UR13, R6 ;  /* 0x0000000d08067c23 */ /* 0x004fe20008000006 */
[----:B------:R-:W-:-:S04]  /*6a60*/  IMAD.WIDE.U32 R8, R18, UR20, R10 ;  /* 0x0000001412087c25 */ /* 0x000fc8000f8e000a */
[----:B------:R-:W-:Y:S01]  /*6a70*/  F2FP.F16.F32.PACK_AB R16, RZ, R6 ;  /* 0x00000006ff10723e */ /* 0x000fe200000000ff */
[----:B------:R-:W-:Y:S01]  /*6a80*/  IMAD.IADD R7, R9, 0x1, R19 ;  /* 0x0000000109077824 */ /* 0x000fe200078e0213 */
[----:B------:R-:W-:-:S03]  /*6a90*/  LEA R6, P2, R8, UR22, 0x1 ;  /* 0x0000001608067c11 */ /* 0x000fc6000f8408ff */
[----:B------:R0:W-:Y:S01]  /*6aa0*/  @P1 STG.E.U16 desc[UR14][R4.64+0xf2], R16 ;  /* 0x0000f21004001986 */ /* 0x0001e2000c10150e */
[----:B------:R-:W-:-:S05]  /*6ab0*/  LEA.HI.X R7, R8, UR23, R7, 0x1, P2 ;  /* 0x0000001708077c11 */ /* 0x000fca00090f0c07 */
[----:B------:R-:W2:Y:S01]  /*6ac0*/  @P3 LDG.E.LTC128B.U16 R15, desc[UR14][R6.64] ;  /* 0x0000000e060f3981 */ /* 0x000ea2000c1e1520 */
[----:B------:R-:W-:Y:S01]  /*6ad0*/  USHF.L.U32 UR4, UR18, 0x6, URZ ;  /* 0x0000000612047899 */ /* 0x000fe2000800063f */
[----:B------:R-:W-:Y:S01]  /*6ae0*/  ISETP.GT.AND P2, PT, R0, 0x1, P0 ;  /* 0x000000010000780c */ /* 0x000fe20000744270 */
[----:B------:R-:W-:Y:S01]  /*6af0*/  USHF.L.U64.HI UR6, UR18, 0x6, UR19 ;  /* 0x0000000612067899 */ /* 0x000fe20008010213 */
[----:B------:R-:W-:Y:S01]  /*6b00*/  BSSY B0, `(.L_x_147) ;  /* 0x000000c000007945 */ /* 0x000fe20003800000 */
[----:B------:R-:W-:Y:S02]  /*6b10*/  USHF.L.U32 UR7, UR4, 0x1, URZ ;  /* 0x0000000104077899 */ /* 0x000fe4000800063f */
[----:B------:R-:W-:Y:S01]  /*6b20*/  USHF.L.U64.HI UR4, UR4, 0x1, UR6 ;  /* 0x0000000104047899 */ /* 0x000fe20008010206 */
[----:B--2---:R-:W-:-:S05]  /*6b30*/  HADD2.F32 R8, -RZ, R15.H0_H0 ;  /* 0x2000000fff087230 */ /* 0x004fca0000004100 */
[----:B------:R-:W-:Y:S01]  /*6b40*/  FMUL R9, R8, UR16 ;  /* 0x0000001008097c20 */ /* 0x000fe20008400000 */
[----:B------:R-:W-:-:S03]  /*6b50*/  IADD3 R8, P1, R2, UR7, RZ ;  /* 0x0000000702087c10 */ /* 0x000fc6000ff3e0ff */
[----:B------:R-:W-:-:S05]  /*6b60*/  FFMA R9, R152, UR13, R9 ;  /* 0x0000000d98097c23 */ /* 0x000fca0008000009 */
[----:B0-----:R-:W-:Y:S02]  /*6b70*/  F2FP.F16.F32.PACK_AB R5, RZ, R9 ;  /* 0x00000009ff05723e */ /* 0x001fe400000000ff */
[----:B------:R-:W-:-:S05]  /*6b80*/  IADD3.X R9, R3, UR4, RZ, P1, !PT ;  /* 0x0000000403097c10 */ /* 0x000fca0008ffe4ff */
[----:B------:R0:W-:Y:S01]  /*6b90*/  @P3 STG.E.U16 desc[UR14][R8.64], R5 ;  /* 0x0000000508003986 */ /* 0x0001e2000c10150e */
[----:B------:R-:W-:Y:S05]  /*6ba0*/  @!P2 BRA `(.L_x_148) ;  /* 0x000000000004a947 */ /* 0x000fea0003800000 */
[----:B------:R1:W5:Y:S02]  /*6bb0*/  LDG.E.LTC128B.U16 R15, desc[UR14][R6.64+0x2] ;  /* 0x0000020e060f7981 */ /* 0x000364000c1e1520 */
.L_x_148:
[----:B------:R-:W-:Y:S05]  /*6bc0*/  BSYNC B0 ;  /* 0x0000000000007941 */ /* 0x000fea0003800000 */
.L_x_147:
[----:B-----5:R-:W-:Y:S01]  /*6bd0*/  HADD2.F32 R16, -RZ, R15.H0_H0 ;  /* 0x2000000fff107230 */ /* 0x020fe20000004100 */
[----:B------:R-:W-:Y:S01]  /*6be0*/  ISETP.GT.AND P1, PT, R14, 0x48, PT ;  /* 0x000000480e00780c */ /* 0x000fe20003f24270 */
[----:B0-----:R-:W-:Y:S01]  /*6bf0*/  IMAD.WIDE.U32 R4, R18, R17, UR10 ;  /* 0x0000000a12047e25 */ /* 0x001fe2000f8e0011 */
[----:B------:R-:W-:Y:S03]  /*6c00*/  BSSY B0, `(.L_x_149) ;  /* 0x000000c000007945 */ /* 0x000fe60003800000 */
[----:B------:R-:W-:Y:S01]  /*6c10*/  FMUL R16, R16, UR16 ;  /* 0x0000001010107c20 */ /* 0x000fe20008400000 */
[----:B------:R-:W-:-:S03]  /*6c20*/  IADD3 R18, P3, R10, R4, RZ ;  /* 0x000000040a127210 */ /* 0x000fc60007f7e0ff */
[----:B------:R-:W-:Y:S01]  /*6c30*/  FFMA R16, R153, UR13, R16 ;  /* 0x0000000d99107c23 */ /* 0x000fe20008000010 */
[----:B------:R-:W-:Y:S02]  /*6c40*/  IADD3.X R5, R11, R19, R5, P3, !PT ;  /* 0x000000130b057210 */ /* 0x000fe40001ffe405 */
[----:B------:R-:W-:Y:S02]  /*6c50*/  ISETP.GT.AND P3, PT, R0, RZ, P1 ;  /* 0x000000ff0000720c */ /* 0x000fe40000f64270 */
[----:B------:R-:W-:Y:S02]  /*6c60*/  F2FP.F16.F32.PACK_AB R16, RZ, R16 ;  /* 0x00000010ff10723e */ /* 0x000fe400000000ff */
[----:B------:R-:W-:-:S03]  /*6c70*/  LEA R4, P4, R18, UR22, 0x1 ;  /* 0x0000001612047c11 */ /* 0x000fc6000f8808ff */
[----:B------:R0:W-:Y:S01]  /*6c80*/  @P2 STG.E.U16 desc[UR14][R8.64+0x2], R16 ;  /* 0x0000021008002986 */ /* 0x0001e2000c10150e */
[----:B------:R-:W-:-:S05]  /*6c90*/  LEA.HI.X R5, R18, UR23, R5, 0x1, P4 ;  /* 0x0000001712057c11 */ /* 0x000fca000a0f0c05 */
[----:B------:R-:W-:Y:S05]  /*6ca0*/  @!P3 BRA `(.L_x_150) ;  /* 0x000000000004b947 */ /* 0x000fea0003800000 */
[----:B------:R2:W5:Y:S02]  /*6cb0*/  LDG.E.LTC128B.U16 R15, desc[UR14][R4.64] ;  /* 0x0000000e040f7981 */ /* 0x000564000c1e1520 */
.L_x_150:
[----:B------:R-:W-:Y:S05]  /*6cc0*/  BSYNC B0 ;  /* 0x0000000000007941 */ /* 0x000fea0003800000 */
.L_x_149:
[----:B0----5:R-:W-:Y:S01]  /*6cd0*/  HADD2.F32 R16, -RZ, R15.H0_H0 ;  /* 0x2000000fff107230 */ /* 0x021fe20000004100 */
[----:B------:R-:W-:Y:S01]  /*6ce0*/  IADD3 R18, P4, R8, UR8, RZ ;  /* 0x0000000808127c10 */ /* 0x000fe2000ff9e0ff */
[----:B------:R-:W-:Y:S01]  /*6cf0*/  BSSY B0, `(.L_x_151) ;  /* 0x0000009000007945 */ /* 0x000fe20003800000 */
[----:B------:R-:W-:Y:S02]  /*6d00*/  ISETP.GT.AND P2, PT, R0, 0x1, P1 ;  /* 0x000000010000780c */ /* 0x000fe40000f44270 */
[----:B------:R-:W-:-:S04]  /*6d10*/  FMUL R19, R16, UR16 ;  /* 0x0000001010137c20 */ /* 0x000fc80008400000 */
[----:B------:R-:W-:-:S05]  /*6d20*/  FFMA R19, R154, UR13, R19 ;  /* 0x0000000d9a137c23 */ /* 0x000fca0008000013 */
[----:B------:R-:W-:Y:S02]  /*6d30*/  F2FP.F16.F32.PACK_AB R16, RZ, R19 ;  /* 0x00000013ff10723e */ /* 0x000fe400000000ff */
[----:B------:R-:W-:-:S05]  /*6d40*/  IADD3.X R19, R9, UR5, RZ, P4, !PT ;  /* 0x0000000509137c10 */ /* 0x000fca000a7fe4ff */
[----:B------:R0:W-:Y:S01]  /*6d50*/  @P3 STG.E.U16 desc[UR14][R18.64], R16 ;  /* 0x0000001012003986 */ /* 0x0001e2000c10150e */
[----:B------:R-:W-:Y:S05]  /*6d60*/  @!P2 BRA `(.L_x_152) ;  /* 0x000000000004a947 */ /* 0x000fea0003800000 */
[----:B------:R3:W5:Y:S02]  /*6d70*/  LDG.E.LTC128B.U16 R15, desc[UR14][R4.64+0x2] ;  /* 0x0000020e040f7981 */ /* 0x000764000c1e1520 */
.L_x_152:
[----:B------:R-:W-:Y:S05]  /*6d80*/  BSYNC B0 ;  /* 0x0000000000007941 */ /* 0x000fea0003800000 */
.L_x_151:
[----:B0----5:R-:W-:Y:S01]  /*6d90*/  HADD2.F32 R16, -RZ, R15.H0_H0 ;  /* 0x2000000fff107230 */ /* 0x021fe20000004100 */
[----:B------:R-:W-:Y:S01]  /*6da0*/  ISETP.GT.AND P3, PT, R0, 0x8, P0 ;  /* 0x000000080000780c */ /* 0x000fe20000764270 */
[----:B------:R-:W-:Y:S03]  /*6db0*/  BSSY B0, `(.L_x_153) ;  /* 0x0000007000007945 */ /* 0x000fe60003800000 */
[----:B------:R-:W-:-:S04]  /*6dc0*/  FMUL R16, R16, UR16 ;  /* 0x0000001010107c20 */ /* 0x000fc80008400000 */
[----:B------:R-:W-:-:S05]  /*6dd0*/  FFMA R16, R155, UR13, R16 ;  /* 0x0000000d9b107c23 */ /* 0x000fca0008000010 */
[----:B------:R-:W-:-:S05]  /*6de0*/  F2FP.F16.F32.PACK_AB R16, RZ, R16 ;  /* 0x00000010ff10723e */ /* 0x000fca00000000ff */
[----:B------:R0:W-:Y:S01]  /*6df0*/  @P2 STG.E.U16 desc[UR14][R18.64+0x2], R16 ;  /* 0x0000021012002986 */ /* 0x0001e2000c10150e */
[----:B------:R-:W-:Y:S05]  /*6e00*/  @!P3 BRA `(.L_x_154) ;  /* 0x000000000004b947 */ /* 0x000fea0003800000 */
[----:B------:R4:W5:Y:S02]  /*6e10*/  LDG.E.LTC128B.U16 R15, desc[UR14][R6.64+0x10] ;  /* 0x0000100e060f7981 */ /* 0x000964000c1e1520 */
.L_x_154:
[----:B------:R-:W-:Y:S05]  /*6e20*/  BSYNC B0 ;  /* 0x0000000000007941 */ /* 0x000fea0003800000 */
.L_x_153:
        /* <DEDUP_REMOVED lines=9> */
.L_x_156:
[----:B------:R-:W-:Y:S05]  /*6ec0*/  BSYNC B0 ;  /* 0x0000000000007941 */ /* 0x000fea0003800000 */
.L_x_155:
[----:B-----5:R-:W-:Y:S01]  /*6ed0*/  HADD2.F32 R16, -RZ, R15.H0_H0 ;  /* 0x2000000fff107230 */ /* 0x020fe20000004100 */
        /* <DEDUP_REMOVED lines=8> */
.L_x_158:
[----:B------:R-:W-:Y:S05]  /*6f60*/  BSYNC B0 ;  /* 0x0000000000007941 */ /* 0x000fea0003800000 */
.L_x_157:
[----:B0----5:R-:W-:Y:S01]  /*6f70*/  HADD2.F32 R16, -RZ, R15.H0_H0 ;  /* 0x2000000fff107230 */ /* 0x021fe20000004100 */
[----:B------:R-:W-:Y:S01]  /*6f80*/  ISETP.GT.AND P2, PT, R0, 0x9, P1 ;  /* 0x000000090000780c */ /* 0x000fe20000f44270 */
[----:B------:R-:W-:Y:S01]  /*6f90*/  IMAD.U32 R21, RZ, RZ, UR8 ;  /* 0x00000008ff157e24 */ /* 0x000fe2000f8e00ff */
[----:B------:R-:W-:Y:S01]  /*6fa0*/  BSSY B0, `(.L_x_159) ;  /* 0x000000a000007945 */ /* 0x000fe20003800000 */
[----:B------:R-:W-:Y:S02]  /*6fb0*/  IMAD.U32 R23, RZ, RZ, UR5 ;  /* 0x00000005ff177e24 */ /* 0x000fe4000f8e00ff */
[----:B------:R-:W-:Y:S01]  /*6fc0*/  FMUL R19, R16, UR16 ;  /* 0x0000001010137c20 */ /* 0x000fe20008400000 */
[----:B------:R-:W-:-:S03]  /*6fd0*/  IADD3 R18, P4, P5, R21, UR7, R2 ;  /* 0x0000000715127c10 */ /* 0x000fc6000fd9e002 */
[----:B------:R-:W-:-:S05]  /*6fe0*/  FFMA R19, R158, UR13, R19 ;  /* 0x0000000d9e137c23 */ /* 0x000fca0008000013 */
[----:B------:R-:W-:Y:S02]  /*6ff0*/  F2FP.F16.F32.PACK_AB R16, RZ, R19 ;  /* 0x00000013ff10723e */ /* 0x000fe400000000ff */
[----:B------:R-:W-:-:S05]  /*7000*/  IADD3.X R19, R23, UR4, R3, P4, P5 ;  /* 0x0000000417137c10 */ /* 0x000fca000a7ea403 */
[----:B------:R0:W-:Y:S01]  /*7010*/  @P3 STG.E.U16 desc[UR14][R18.64+0x10], R16 ;  /* 0x0000101012003986 */ /* 0x0001e2000c10150e */
[----:B------:R-:W-:Y:S05]  /*7020*/  @!P2 BRA `(.L_x_160) ;  /* 0x000000000004a947 */ /* 0x000fea0003800000 */
[----:B------:R0:W5:Y:S02]  /*7030*/  LDG.E.LTC128B.U16 R15, desc[UR14][R4.64+0x12] ;  /* 0x0000120e040f7981 */ /* 0x000164000c1e1520 */
.L_x_160:
[----:B------:R-:W-:Y:S05]  /*7040*/  BSYNC B0 ;  /* 0x0000000000007941 */ /* 0x000fea0003800000 */
.L_x_159:
        /* <DEDUP_REMOVED lines=9> */
.L_x_162:
[----:B------:R-:W-:Y:S05]  /*70e0*/  BSYNC B0 ;  /* 0x0000000000007941 */ /* 0x000fea0003800000 */
.L_x_161:
        /* <DEDUP_REMOVED lines=9> */
.L_x_164:
[----:B------:R-:W-:Y:S05]  /*7180*/  BSYNC B0 ;  /* 0x0000000000007941 */ /* 0x000fea0003800000 */
.L_x_163:
        /* <DEDUP_REMOVED lines=9> */
.L_x_166:
[----:B------:R-:W-:Y:S05]  /*7220*/  BSYNC B0 ;  /* 0x0000000000007941 */ /* 0x000fea0003800000 */
.L_x_165:
        /* <DEDUP_REMOVED lines=9> */
.L_x_168:
[----:B------:R-:W-:Y:S05]  /*72c0*/  BSYNC B0 ;  /* 0x0000000000007941 */ /* 0x000fea0003800000 */
.L_x_167:
        /* <DEDUP_REMOVED lines=9> */
.L_x_170:
[----:B------:R-:W-:Y:S05]  /*7360*/  BSYNC B0 ;  /* 0x0000000000007941 */ /* 0x000fea0003800000 */
.L_x_169:
        /* <DEDUP_REMOVED lines=9> */
.L_x_172:
[----:B------:R-:W-:Y:S05]  /*7400*/  BSYNC B0 ;  /* 0x0000000000007941 */ /* 0x000fea0003800000 */
.L_x_171:
        /* <DEDUP_REMOVED lines=9> */
.L_x_174:
[----:B------:R-:W-:Y:S05]  /*74a0*/  BSYNC B0 ;  /* 0x0000000000007941 */ /* 0x000fea0003800000 */
.L_x_173:
        /* <DEDUP_REMOVED lines=9> */
.L_x_176:
[----:B------:R-:W-:Y:S05]  /*7540*/  BSYNC B0 ;  /* 0x0000000000007941 */ /* 0x000fea0003800000 */
.L_x_175:
        /* <DEDUP_REMOVED lines=9> */
.L_x_178:
[----:B------:R-:W-:Y:S05]  /*75e0*/  BSYNC B0 ;  /* 0x0000000000007941 */ /* 0x000fea0003800000 */
.L_x_177:
        /* <DEDUP_REMOVED lines=9> */
.L_x_180:
[----:B------:R-:W-:Y:S05]  /*7680*/  BSYNC B0 ;  /* 0x0000000000007941 */ /* 0x000fea0003800000 */
.L_x_179:
        /* <DEDUP_REMOVED lines=9> */
.L_x_182:
[----:B------:R-:W-:Y:S05]  /*7720*/  BSYNC B0 ;  /* 0x0000000000007941 */ /* 0x000fea0003800000 */
.L_x_181:
        /* <DEDUP_REMOVED lines=9> */
.L_x_184:
[----:B------:R-:W-:Y:S05]  /*77c0*/  BSYNC B0 ;  /* 0x0000000000007941 */ /* 0x000fea0003800000 */
.L_x_183:
        /* <DEDUP_REMOVED lines=9> */
.L_x_186:
[----:B------:R-:W-:Y:S05]  /*7860*/  BSYNC B0 ;  /* 0x0000000000007941 */ /* 0x000fea0003800000 */
.L_x_185:
        /* <DEDUP_REMOVED lines=9> */
.L_x_188:
[----:B------:R-:W-:Y:S05]  /*7900*/  BSYNC B0 ;  /* 0x0000000000007941 */ /* 0x000fea0003800000 */
.L_x_187:
        /* <DEDUP_REMOVED lines=9> */
.L_x_190:
[----:B------:R-:W-:Y:S05]  /*79a0*/  BSYNC B0 ;  /* 0x0000000000007941 */ /* 0x000fea0003800000 */
.L_x_189:
        /* <DEDUP_REMOVED lines=9> */
.L_x_192:
[----:B------:R-:W-:Y:S05]  /*7a40*/  BSYNC B0 ;  /* 0x0000000000007941 */ /* 0x000fea0003800000 */
.L_x_191:
        /* <DEDUP_REMOVED lines=9> */
.L_x_194:
[----:B------:R-:W-:Y:S05]  /*7ae0*/  BSYNC B0 ;  /* 0x0000000000007941 */ /* 0x000fea0003800000 */
.L_x_193:
        /* <DEDUP_REMOVED lines=9> */
.L_x_196:
[----:B------:R-:W-:Y:S05]  /*7b80*/  BSYNC B0 ;  /* 0x0000000000007941 */ /* 0x000fea0003800000 */
.L_x_195:
        /* <DEDUP_REMOVED lines=9> */
.L_x_198:
[----:B------:R-:W-:Y:S05]  /*7c20*/  BSYNC B0 ;  /* 0x0000000000007941 */ /* 0x000fea0003800000 */
.L_x_197:
        /* <DEDUP_REMOVED lines=9> */
.L_x_200:
[----:B------:R-:W-:Y:S05]  /*7cc0*/  BSYNC B0 ;  /* 0x0000000000007941 */ /* 0x000fea0003800000 */
.L_x_199:
        /* <DEDUP_REMOVED lines=9> */
.L_x_202:
[----:B------:R-:W-:Y:S05]  /*7d60*/  BSYNC B0 ;  /* 0x0000000000007941 */ /* 0x000fea0003800000 */
.L_x_201:
        /* <DEDUP_REMOVED lines=9> */
.L_x_204:
[----:B------:R-:W-:Y:S05]  /*7e00*/  BSYNC B0 ;  /* 0x0000000000007941 */ /* 0x000fea0003800000 */
.L_x_203:
        /* <DEDUP_REMOVED lines=9> */
.L_x_206:
[----:B------:R-:W-:Y:S05]  /*7ea0*/  BSYNC B0 ;  /* 0x0000000000007941 */ /* 0x000fea0003800000 */
.L_x_205:
        /* <DEDUP_REMOVED lines=9> */
.L_x_208:
[----:B------:R-:W-:Y:S05]  /*7f40*/  BSYNC B0 ;  /* 0x0000000000007941 */ /* 0x000fea0003800000 */
.L_x_207:
        /* <DEDUP_REMOVED lines=9> */
.L_x_210:
[----:B------:R-:W-:Y:S05]  /*7fe0*/  BSYNC B0 ;  /* 0x0000000000007941 */ /* 0x000fea0003800000 */
.L_x_209:
        /* <DEDUP_REMOVED lines=9> */
.L_x_212:
[----:B------:R-:W-:Y:S05]  /*8080*/  BSYNC B0 ;  /* 0x0000000000007941 */ /* 0x000fea0003800000 */
.L_x_211:
        /* <DEDUP_REMOVED lines=9> */
.L_x_214:
[----:B------:R-:W-:Y:S05]  /*8120*/  BSYNC B0 ;  /* 0x0000000000007941 */ /* 0x000fea0003800000 */
.L_x_213:
        /* <DEDUP_REMOVED lines=9> */
.L_x_216:
[----:B------:R-:W-:Y:S05]  /*81c0*/  BSYNC B0 ;  /* 0x0000000000007941 */ /* 0x000fea0003800000 */
.L_x_215:
        /* <DEDUP_REMOVED lines=9> */
.L_x_218:
[----:B------:R-:W-:Y:S05]  /*8260*/  BSYNC B0 ;  /* 0x0000000000007941 */ /* 0x000fea0003800000 */
.L_x_217:
        /* <DEDUP_REMOVED lines=9> */
.L_x_220:
[----:B------:R-:W-:Y:S05]  /*8300*/  BSYNC B0 ;  /* 0x0000000000007941 */ /* 0x000fea0003800000 */
.L_x_219:
        /* <DEDUP_REMOVED lines=9> */
.L_x_222:
[----:B------:R-:W-:Y:S05]  /*83a0*/  BSYNC B0 ;  /* 0x0000000000007941 */ /* 0x000fea0003800000 */
.L_x_221:
        /* <DEDUP_REMOVED lines=9> */
.L_x_224:
[----:B------:R-:W-:Y:S05]  /*8440*/  BSYNC B0 ;  /* 0x0000000000007941 */ /* 0x000fea0003800000 */
.L_x_223:
        /* <DEDUP_REMOVED lines=9> */
.L_x_226:
[----:B------:R-:W-:Y:S05]  /*84e0*/  BSYNC B0 ;  /* 0x0000000000007941 */ /* 0x000fea0003800000 */
.L_x_225:
        /* <DEDUP_REMOVED lines=9> */
.L_x_228:
[----:B------:R-:W-:Y:S05]  /*8580*/  BSYNC B0 ;  /* 0x0000000000007941 */ /* 0x000fea0003800000 */
.L_x_227:
        /* <DEDUP_REMOVED lines=9> */
.L_x_230:
[----:B------:R-:W-:Y:S05]  /*8620*/  BSYNC B0 ;  /* 0x0000000000007941 */ /* 0x000fea0003800000 */
.L_x_229:
        /* <DEDUP_REMOVED lines=9> */
.L_x_232:
[----:B------:R-:W-:Y:S05]  /*86c0*/  BSYNC B0 ;  /* 0x0000000000007941 */ /* 0x000fea0003800000 */
.L_x_231:
        /* <DEDUP_REMOVED lines=9> */
.L_x_234:
[----:B------:R-:W-:Y:S05]  /*8760*/  BSYNC B0 ;  /* 0x0000000000007941 */ /* 0x000fea0003800000 */
.L_x_233:
        /* <DEDUP_REMOVED lines=9> */
.L_x_236:
[----:B------:R-:W-:Y:S05]  /*8800*/  BSYNC B0 ;  /* 0x0000000000007941 */ /* 0x000fea0003800000 */
.L_x_235:
        /* <DEDUP_REMOVED lines=9> */
.L_x_238:
[----:B------:R-:W-:Y:S05]  /*88a0*/  BSYNC B0 ;  /* 0x0000000000007941 */ /* 0x000fea0003800000 */
.L_x_237:
        /* <DEDUP_REMOVED lines=9> */
.L_x_240:
[----:B------:R-:W-:Y:S05]  /*8940*/  BSYNC B0 ;  /* 0x0000000000007941 */ /* 0x000fea0003800000 */
.L_x_239:
        /* <DEDUP_REMOVED lines=9> */
.L_x_242:
[----:B------:R-:W-:Y:S05]  /*89e0*/  BSYNC B0 ;  /* 0x0000000000007941 */ /* 0x000fea0003800000 */
.L_x_241:
        /* <DEDUP_REMOVED lines=9> */
.L_x_244:
[----:B------:R-:W-:Y:S05]  /*8a80*/  BSYNC B0 ;  /* 0x0000000000007941 */ /* 0x000fea0003800000 */
.L_x_243:
        /* <DEDUP_REMOVED lines=9> */
.L_x_246:
[----:B------:R-:W-:Y:S05]  /*8b20*/  BSYNC B0 ;  /* 0x0000000000007941 */ /* 0x000fea0003800000 */
.L_x_245:
        /* <DEDUP_REMOVED lines=9> */
.L_x_248:
[----:B------:R-:W-:Y:S05]  /*8bc0*/  BSYNC B0 ;  /* 0x0000000000007941 */ /* 0x000fea0003800000 */
.L_x_247:
        /* <DEDUP_REMOVED lines=9> */
.L_x_250:
[----:B------:R-:W-:Y:S05]  /*8c60*/  BSYNC B0 ;  /* 0x0000000000007941 */ /* 0x000fea0003800000 */
.L_x_249:
        /* <DEDUP_REMOVED lines=9> */
.L_x_252:
[----:B------:R-:W-:Y:S05]  /*8d00*/  BSYNC B0 ;  /* 0x0000000000007941 */ /* 0x000fea0003800000 */
.L_x_251:
        /* <DEDUP_REMOVED lines=9> */
.L_x_254:
[----:B------:R-:W-:Y:S05]  /*8da0*/  BSYNC B0 ;  /* 0x0000000000007941 */ /* 0x000fea0003800000 */
.L_x_253:
        /* <DEDUP_REMOVED lines=9> */
.L_x_256:
[----:B------:R-:W-:Y:S05]  /*8e40*/  BSYNC B0 ;  /* 0x0000000000007941 */ /* 0x000fea0003800000 */
.L_x_255:
        /* <DEDUP_REMOVED lines=9> */
.L_x_258:
[----:B------:R-:W-:Y:S05]  /*8ee0*/  BSYNC B0 ;  /* 0x0000000000007941 */ /* 0x000fea0003800000 */
.L_x_257:
        /* <DEDUP_REMOVED lines=9> */
.L_x_260:
[----:B------:R-:W-:Y:S05]  /*8f80*/  BSYNC B0 ;  /* 0x0000000000007941 */ /* 0x000fea0003800000 */
.L_x_259:
        /* <DEDUP_REMOVED lines=9> */
.L_x_262:
[----:B------:R-:W-:Y:S05]  /*9020*/  BSYNC B0 ;  /* 0x0000000000007941 */ /* 0x000fea0003800000 */
.L_x_261:
        /* <DEDUP_REMOVED lines=9> */
.L_x_264:
[----:B------:R-:W-:Y:S05]  /*90c0*/  BSYNC B0 ;  /* 0x0000000000007941 */ /* 0x000fea0003800000 */
.L_x_263:
        /* <DEDUP_REMOVED lines=9> */
.L_x_266:
[----:B------:R-:W-:Y:S05]  /*9160*/  BSYNC B0 ;  /* 0x0000000000007941 */ /* 0x000fea0003800000 */
.L_x_265:
        /* <DEDUP_REMOVED lines=9> */
.L_x_268:
[----:B------:R-:W-:Y:S05]  /*9200*/  BSYNC B0 ;  /* 0x0000000000007941 */ /* 0x000fea0003800000 */
.L_x_267:
[----:B01--45:R-:W-:Y:S01]  /*9210*/  HADD2.F32 R6, -RZ, R15.H0_H0 ;  /* 0x2000000fff067230 */ /* 0x033fe20000004100 */
        /* <DEDUP_REMOVED lines=8> */
.L_x_270:
[----:B------:R-:W-:Y:S05]  /*92a0*/  BSYNC B0 ;  /* 0x0000000000007941 */ /* 0x000fea0003800000 */
.L_x_269:
[----:B0----5:R-:W-:Y:S01]  /*92b0*/  HADD2.F32 R6, -RZ, R15.H0_H0 ;  /* 0x2000000fff067230 */ /* 0x021fe20000004100 */
[----:B------:R-:W-:Y:S01]  /*92c0*/  ISETP.GT.AND P1, PT, R0, 0x79, P1 ;  /* 0x000000790000780c */ /* 0x000fe20000f24270 */
[----:B------:R-:W-:Y:S01]  /*92d0*/  BSSY B0, `(.L_x_271) ;  /* 0x000000b000007945 */ /* 0x000fe20003800000 */
[----:B------:R-:W-:Y:S02]  /*92e0*/  IADD3 R20, P0, R12, 0x80, RZ ;  /* 0x000000800c147810 */ /* 0x000fe40007f1e0ff */
[----:B------:R-:W-:Y:S01]  /*92f0*/  FMUL R7, R6, UR16 ;  /* 0x0000001006077c20 */ /* 0x000fe20008400000 */
[----:B------:R-:W-:-:S03]  /*9300*/  @P2 IMAD.MOV.U32 R6, RZ, RZ, R18 ;  /* 0x000000ffff062224 */ /* 0x000fc600078e0012 */
[----:B------:R-:W-:-:S05]  /*9310*/  FFMA R7, R214, UR13, R7 ;  /* 0x0000000dd6077c23 */ /* 0x000fca0008000007 */
[----:B------:R-:W-:-:S04]  /*9320*/  F2FP.F16.F32.PACK_AB R7, RZ, R7 ;  /* 0x00000007ff07723e */ /* 0x000fc800000000ff */
[----:B------:R-:W-:Y:S01]  /*9330*/  PRMT R8, R7, 0x7610, R8 ;  /* 0x0000761007087816 */ /* 0x000fe20000000008 */
[----:B------:R-:W-:-:S05]  /*9340*/  @P2 IMAD.MOV.U32 R7, RZ, RZ, R19 ;  /* 0x000000ffff072224 */ /* 0x000fca00078e0013 */
[----:B------:R0:W-:Y:S01]  /*9350*/  @P2 STG.E.U16 desc[UR14][R6.64+0xf0], R8 ;  /* 0x0000f00806002986 */ /* 0x0001e2000c10150e */
[----:B------:R-:W-:Y:S05]  /*9360*/  @!P1 BRA `(.L_x_272) ;  /* 0x0000000000049947 */ /* 0x000fea0003800000 */
[----:B------:R4:W5:Y:S02]  /*9370*/  LDG.E.LTC128B.U16 R15, desc[UR14][R4.64+0xf2] ;  /* 0x0000f20e040f7981 */ /* 0x000964000c1e1520 */
.L_x_272:
[----:B------:R-:W-:Y:S05]  /*9380*/  BSYNC B0 ;  /* 0x0000000000007941 */ /* 0x000fea0003800000 */
.L_x_271:
[----:B-12345:R-:W-:Y:S01]  /*9390*/  HADD2.F32 R4, -RZ, R15.H0_H0 ;  /* 0x2000000fff047230 */ /* 0x03efe20000004100 */
[----:B------:R-:W-:Y:S01]  /*93a0*/  IADD3.X R5, RZ, R13, RZ, P0, !PT ;  /* 0x0000000dff057210 */ /* 0x000fe200007fe4ff */
[----:B0-----:R-:W-:Y:S01]  /*93b0*/  IMAD.WIDE.U32 R6, R20, UR20, R10 ;  /* 0x0000001414067c25 */ /* 0x001fe2000f8e000a */
[----:B------:R-:W-:-:S03]  /*93c0*/  ISETP.GT.AND P0, PT, R14, 0x80, PT ;  /* 0x000000800e00780c */ /* 0x000fc60003f04270 */
[----:B------:R-:W-:Y:S01]  /*93d0*/  FMUL R4, R4, UR16 ;  /* 0x0000001004047c20 */ /* 0x000fe20008400000 */
[----:B------:R-:W-:Y:S01]  /*93e0*/  IMAD R5, R5, UR20, RZ ;  /* 0x0000001405057c24 */ /* 0x000fe2000f8e02ff */
[----:B------:R-:W-:Y:S02]  /*93f0*/  ISETP.GT.AND P3, PT, R0, RZ, P0 ;  /* 0x000000ff0000720c */ /* 0x000fe40000764270 */
[----:B------:R-:W-:Y:S01]  /*9400*/  FFMA R4, R215, UR13, R4 ;  /* 0x0000000dd7047c23 */ /* 0x000fe20008000004 */
[----:B------:R-:W-:-:S04]  /*9410*/  IMAD R21, R20, UR21, R5 ;  /* 0x0000001514157c24 */ /* 0x000fc8000f8e0205 */
[----:B------:R-:W-:Y:S01]  /*9420*/  F2FP.F16.F32.PACK_AB R8, RZ, R4 ;  /* 0x00000004ff08723e */ /* 0x000fe200000000ff */
[----:B------:R-:W-:Y:S01]  /*9430*/  IMAD.IADD R5, R7, 0x1, R21 ;  /* 0x0000000107057824 */ /* 0x000fe200078e0215 */
[----:B------:R-:W-:Y:S02]  /*9440*/  LEA R4, P2, R6, UR22, 0x1 ;  /* 0x0000001606047c11 */ /* 0x000fe4000f8408ff */
[----:B------:R-:W-:Y:S02]  /*9450*/  PRMT R9, R8, 0x7610, R9 ;  /* 0x0000761008097816 */ /* 0x000fe40000000009 */
[----:B------:R-:W-:-:S03]  /*9460*/  LEA.HI.X R5, R6, UR23, R5, 0x1, P2 ;  /* 0x0000001706057c11 */ /* 0x000fc600090f0c05 */
[----:B------:R0:W-:Y:S04]  /*9470*/  @P1 STG.E.U16 desc[UR14][R18.64+0xf2], R9 ;  /* 0x0000f20912001986 */ /* 0x0001e8000c10150e */
[----:B------:R-:W2:Y:S01]  /*9480*/  @P3 LDG.E.LTC128B.U16 R15, desc[UR14][R4.64] ;  /* 0x0000000e040f3981 */ /* 0x000ea2000c1e1520 */
[----:B------:R-:W-:Y:S01]  /*9490*/  USHF.L.U32 UR4, UR18, 0x8, URZ ;  /* 0x0000000812047899 */ /* 0x000fe2000800063f */
[----:B------:R-:W-:Y:S01]  /*94a0*/  ISETP.GT.AND P2, PT, R0, 0x1, P0 ;  /* 0x000000010000780c */ /* 0x000fe20000744270 */
[----:B------:R-:W-:Y:S01]  /*94b0*/  USHF.L.U64.HI UR6, UR18, 0x8, UR19 ;  /* 0x0000000812067899 */ /* 0x000fe20008010213 */
[----:B------:R-:W-:Y:S03]  /*94c0*/  BSSY B0, `(.L_x_273) ;  /* 0x000000a000007945 */ /* 0x000fe60003800000 */
[----:B------:R-:W-:-:S04]  /*94d0*/  IADD3 R8, P1, R2, UR4, RZ ;  /* 0x0000000402087c10 */ /* 0x000fc8000ff3e0ff */
[----:B0-----:R-:W-:Y:S01]  /*94e0*/  IADD3.X R9, R3, UR6, RZ, P1, !PT ;  /* 0x0000000603097c10 */ /* 0x001fe20008ffe4ff */
[----:B--2---:R-:W-:-:S05]  /*94f0*/  HADD2.F32 R6, -RZ, R15.H0_H0 ;  /* 0x2000000fff067230 */ /* 0x004fca0000004100 */
[----:B------:R-:W-:-:S04]  /*9500*/  FMUL R7, R6, UR16 ;  /* 0x0000001006077c20 */ /* 0x000fc80008400000 */
[----:B------:R-:W-:-:S05]  /*9510*/  FFMA R7, R88, UR13, R7 ;  /* 0x0000000d58077c23 */ /* 0x000fca0008000007 */
[----:B------:R-:W-:-:S05]  /*9520*/  F2FP.F16.F32.PACK_AB R7, RZ, R7 ;  /* 0x00000007ff07723e */ /* 0x000fca00000000ff */
[----:B------:R0:W-:Y:S01]  /*9530*/  @P3 STG.E.U16 desc[UR14][R8.64], R7 ;  /* 0x0000000708003986 */ /* 0x0001e2000c10150e */
[----:B------:R-:W-:Y:S05]  /*9540*/  @!P2 BRA `(.L_x_274) ;  /* 0x000000000004a947 */ /* 0x000fea0003800000 */
[----:B------:R1:W5:Y:S02]  /*9550*/  LDG.E.LTC128B.U16 R15, desc[UR14][R4.64+0x2] ;  /* 0x0000020e040f7981 */ /* 0x000364000c1e1520 */
.L_x_274:
[----:B------:R-:W-:Y:S05]  /*9560*/  BSYNC B0 ;  /* 0x0000000000007941 */ /* 0x000fea0003800000 */
.L_x_273:
        /* <DEDUP_REMOVED lines=15> */
.L_x_276:
[----:B------:R-:W-:Y:S05]  /*9660*/  BSYNC B0 ;  /* 0x0000000000007941 */ /* 0x000fea0003800000 */
.L_x_275:
        /* <DEDUP_REMOVED lines=11> */
.L_x_278:
[----:B------:R-:W-:Y:S05]  /*9720*/  BSYNC B0 ;  /* 0x0000000000007941 */ /* 0x000fea0003800000 */
.L_x_277:
        /* <DEDUP_REMOVED lines=9> */
.L_x_280:
[----:B------:R-:W-:Y:S05]  /*97c0*/  BSYNC B0 ;  /* 0x0000000000007941 */ /* 0x000fea0003800000 */
.L_x_279:
        /* <DEDUP_REMOVED lines=9> */
.L_x_282:
[----:B------:R-:W-:Y:S05]  /*9860*/  BSYNC B0 ;  /* 0x0000000000007941 */ /* 0x000fea0003800000 */
.L_x_281:
        /* <DEDUP_REMOVED lines=9> */
.L_x_284:
[----:B------:R-:W-:Y:S05]  /*9900*/  BSYNC B0 ;  /* 0x0000000000007941 */ /* 0x000fea0003800000 */
.L_x_283:
        /* <DEDUP_REMOVED lines=13> */
.L_x_286:
[----:B------:R-:W-:Y:S05]  /*99e0*/  BSYNC B0 ;  /* 0x0000000000007941 */ /* 0x000fea0003800000 */
.L_x_285:
        /* <DEDUP_REMOVED lines=9> */
.L_x_288:
[----:B------:R-:W-:Y:S05]  /*9a80*/  BSYNC B0 ;  /* 0x0000000000007941 */ /* 0x000fea0003800000 */
.L_x_287:
        /* <DEDUP_REMOVED lines=9> */
.L_x_290:
[----:B------:R-:W-:Y:S05]  /*9b20*/  BSYNC B0 ;  /* 0x0000000000007941 */ /* 0x000fea0003800000 */
.L_x_289:
        /* <DEDUP_REMOVED lines=9> */
.L_x_292:
[----:B------:R-:W-:Y:S05]  /*9bc0*/  BSYNC B0 ;  /* 0x0000000000007941 */ /* 0x000fea0003800000 */
.L_x_291:
        /* <DEDUP_REMOVED lines=9> */
.L_x_294:
[----:B------:R-:W-:Y:S05]  /*9c60*/  BSYNC B0 ;  /* 0x0000000000007941 */ /* 0x000fea0003800000 */
.L_x_293:
        /* <DEDUP_REMOVED lines=9> */
.L_x_296:
[----:B------:R-:W-:Y:S05]  /*9d00*/  BSYNC B0 ;  /* 0x0000000000007941 */ /* 0x000fea0003800000 */
.L_x_295:
        /* <DEDUP_REMOVED lines=9> */
.L_x_298:
[----:B------:R-:W-:Y:S05]  /*9da0*/  BSYNC B0 ;  /* 0x0000000000007941 */ /* 0x000fea0003800000 */
.L_x_297:
        /* <DEDUP_REMOVED lines=9> */
.L_x_300:
[----:B------:R-:W-:Y:S05]  /*9e40*/  BSYNC B0 ;  /* 0x0000000000007941 */ /* 0x000fea0003800000 */
.L_x_299:
        /* <DEDUP_REMOVED lines=9> */
.L_x_302:
[----:B------:R-:W-:Y:S05]  /*9ee0*/  BSYNC B0 ;  /* 0x0000000000007941 */ /* 0x000fea0003800000 */
.L_x_301:
        /* <DEDUP_REMOVED lines=9> */
.L_x_304:
[----:B------:R-:W-:Y:S05]  /*9f80*/  BSYNC B0 ;  /* 0x0000000000007941 */ /* 0x000fea0003800000 */
.L_x_303:
        /* <DEDUP_REMOVED lines=9> */
.L_x_306:
[----:B------:R-:W-:Y:S05]  /*a020*/  BSYNC B0 ;  /* 0x0000000000007941 */ /* 0x000fea0003800000 */
.L_x_305:
        /* <DEDUP_REMOVED lines=9> */
.L_x_308:
[----:B------:R-:W-:Y:S05]  /*a0c0*/  BSYNC B0 ;  /* 0x0000000000007941 */ /* 0x000fea0003800000 */
.L_x_307:
        /* <DEDUP_REMOVED lines=9> */
.L_x_310:
[----:B------:R-:W-:Y:S05]  /*a160*/  BSYNC B0 ;  /* 0x0000000000007941 */ /* 0x000fea0003800000 */
.L_x_309:
        /* <DEDUP_REMOVED lines=9> */
.L_x_312:
[----:B------:R-:W-:Y:S05]  /*a200*/  BSYNC B0 ;  /* 0x0000000000007941 */ /* 0x000fea0003800000 */
.L_x_311:
        /* <DEDUP_REMOVED lines=9> */
.L_x_314:
[----:B------:R-:W-:Y:S05]  /*a2a0*/  BSYNC B0 ;  /* 0x0000000000007941 */ /* 0x000fea0003800000 */
.L_x_313:
        /* <DEDUP_REMOVED lines=9> */
.L_x_316:
[----:B------:R-:W-:Y:S05]  /*a340*/  BSYNC B0 ;  /* 0x0000000000007941 */ /* 0x000fea0003800000 */
.L_x_315:
        /* <DEDUP_REMOVED lines=9> */
.L_x_318:
[----:B------:R-:W-:Y:S05]  /*a3e0*/  BSYNC B0 ;  /* 0x0000000000007941 */ /* 0x000fea0003800000 */
.L_x_317:
        /* <DEDUP_REMOVED lines=9> */
.L_x_320:
[----:B------:R-:W-:Y:S05]  /*a480*/  BSYNC B0 ;  /* 0x0000000000007941 */ /* 0x000fea0003800000 */
.L_x_319:
        /* <DEDUP_REMOVED lines=9> */
.L_x_322:
[----:B------:R-:W-:Y:S05]  /*a520*/  BSYNC B0 ;  /* 0x0000000000007941 */ /* 0x000fea0003800000 */
.L_x_321:
        /* <DEDUP_REMOVED lines=9> */
.L_x_324:
[----:B------:R-:W-:Y:S05]  /*a5c0*/  BSYNC B0 ;  /* 0x0000000000007941 */ /* 0x000fea0003800000 */
.L_x_323:
        /* <DEDUP_REMOVED lines=9> */
.L_x_326:
[----:B------:R-:W-:Y:S05]  /*a660*/  BSYNC B0 ;  /* 0x0000000000007941 */ /* 0x000fea0003800000 */
.L_x_325:
        /* <DEDUP_REMOVED lines=9> */
.L_x_328:
[----:B------:R-:W-:Y:S05]  /*a700*/  BSYNC B0 ;  /* 0x0000000000007941 */ /* 0x000fea0003800000 */
.L_x_327:
        /* <DEDUP_REMOVED lines=9> */
.L_x_330:
[----:B------:R-:W-:Y:S05]  /*a7a0*/  BSYNC B0 ;  /* 0x0000000000007941 */ /* 0x000fea0003800000 */
.L_x_329:
        /* <DEDUP_REMOVED lines=9> */
.L_x_332:
[----:B------:R-:W-:Y:S05]  /*a840*/  BSYNC B0 ;  /* 0x0000000000007941 */ /* 0x000fea0003800000 */
.L_x_331:
        /* <DEDUP_REMOVED lines=9> */
.L_x_334:
[----:B------:R-:W-:Y:S05]  /*a8e0*/  BSYNC B0 ;  /* 0x0000000000007941 */ /* 0x000fea0003800000 */
.L_x_333:
        /* <DEDUP_REMOVED lines=9> */
.L_x_336:
[----:B------:R-:W-:Y:S05]  /*a980*/  BSYNC B0 ;  /* 0x0000000000007941 */ /* 0x000fea0003800000 */
.L_x_335:
        /* <DEDUP_REMOVED lines=9> */
.L_x_338:
[----:B------:R-:W-:Y:S05]  /*aa20*/  BSYNC B0 ;  /* 0x0000000000007941 */ /* 0x000fea0003800000 */
.L_x_337:
        /* <DEDUP_REMOVED lines=9> */
.L_x_340:
[----:B------:R-:W-:Y:S05]  /*aac0*/  BSYNC B0 ;  /* 0x0000000000007941 */ /* 0x000fea0003800000 */
.L_x_339:
        /* <DEDUP_REMOVED lines=9> */
.L_x_342:
[----:B------:R-:W-:Y:S05]  /*ab60*/  BSYNC B0 ;  /* 0x0000000000007941 */ /* 0x000fea0003800000 */
.L_x_341:
        /* <DEDUP_REMOVED lines=9> */
.L_x_344:
[----:B------:R-:W-:Y:S05]  /*ac00*/  BSYNC B0 ;  /* 0x0000000000007941 */ /* 0x000fea0003800000 */
.L_x_343:
        /* <DEDUP_REMOVED lines=9> */
.L_x_346:
[----:B------:R-:W-:Y:S05]  /*aca0*/  BSYNC B0 ;  /* 0x0000000000007941 */ /* 0x000fea0003800000 */
.L_x_345:
        /* <DEDUP_REMOVED lines=9> */
.L_x_348:
[----:B------:R-:W-:Y:S05]  /*ad40*/  BSYNC B0 ;  /* 0x0000000000007941 */ /* 0x000fea0003800000 */
.L_x_347:
        /* <DEDUP_REMOVED lines=9> */
.L_x_350:
[----:B------:R-:W-:Y:S05]  /*ade0*/  BSYNC B0 ;  /* 0x0000000000007941 */ /* 0x000fea0003800000 */
.L_x_349:
        /* <DEDUP_REMOVED lines=9> */
.L_x_352:
[----:B------:R-:W-:Y:S05]  /*ae80*/  BSYNC B0 ;  /* 0x0000000000007941 */ /* 0x000fea0003800000 */
.L_x_351:
        /* <DEDUP_REMOVED lines=9> */
.L_x_354:
[----:B------:R-:W-:Y:S05]  /*af20*/  BSYNC B0 ;  /* 0x0000000000007941 */ /* 0x000fea0003800000 */
.L_x_353:
        /* <DEDUP_REMOVED lines=9> */
.L_x_356:
[----:B------:R-:W-:Y:S05]  /*afc0*/  BSYNC B0 ;  /* 0x0000000000007941 */ /* 0x000fea0003800000 */
.L_x_355:
        /* <DEDUP_REMOVED lines=9> */
.L_x_358:
[----:B------:R-:W-:Y:S05]  /*b060*/  BSYNC B0 ;  /* 0x0000000000007941 */ /* 0x000fea0003800000 */
.L_x_357:
        /* <DEDUP_REMOVED lines=9> */
.L_x_360:
[----:B------:R-:W-:Y:S05]  /*b100*/  BSYNC B0 ;  /* 0x0000000000007941 */ /* 0x000fea0003800000 */
.L_x_359:
        /* <DEDUP_REMOVED lines=9> */
.L_x_362:
[----:B------:R-:W-:Y:S05]  /*b1a0*/  BSYNC B0 ;  /* 0x0000000000007941 */ /* 0x000fea0003800000 */
.L_x_361:
        /* <DEDUP_REMOVED lines=9> */
.L_x_364:
[----:B------:R-:W-:Y:S05]  /*b240*/  BSYNC B0 ;  /* 0x0000000000007941 */ /* 0x000fea0003800000 */
.L_x_363:
        /* <DEDUP_REMOVED lines=9> */
.L_x_366:
[----:B------:R-:W-:Y:S05]  /*b2e0*/  BSYNC B0 ;  /* 0x0000000000007941 */ /* 0x000fea0003800000 */
.L_x_365:
        /* <DEDUP_REMOVED lines=9> */
.L_x_368:
[----:B------:R-:W-:Y:S05]  /*b380*/  BSYNC B0 ;  /* 0x0000000000007941 */ /* 0x000fea0003800000 */
.L_x_367:
        /* <DEDUP_REMOVED lines=9> */
.L_x_370:
[----:B------:R-:W-:Y:S05]  /*b420*/  BSYNC B0 ;  /* 0x0000000000007941 */ /* 0x000fea0003800000 */
.L_x_369:
        /* <DEDUP_REMOVED lines=9> */
.L_x_372:
[----:B------:R-:W-:Y:S05]  /*b4c0*/  BSYNC B0 ;  /* 0x0000000000007941 */ /* 0x000fea0003800000 */
.L_x_371:
        /* <DEDUP_REMOVED lines=9> */
.L_x_374:
[----:B------:R-:W-:Y:S05]  /*b560*/  BSYNC B0 ;  /* 0x0000000000007941 */ /* 0x000fea0003800000 */
.L_x_373:
        /* <DEDUP_REMOVED lines=9> */
.L_x_376:
[----:B------:R-:W-:Y:S05]  /*b600*/  BSYNC B0 ;  /* 0x0000000000007941 */ /* 0x000fea0003800000 */
.L_x_375:
        /* <DEDUP_REMOVED lines=9> */
.L_x_378:
[----:B------:R-:W-:Y:S05]  /*b6a0*/  BSYNC B0 ;  /* 0x0000000000007941 */ /* 0x000fea0003800000 */
.L_x_377:
        /* <DEDUP_REMOVED lines=9> */
.L_x_380:
[----:B------:R-:W-:Y:S05]  /*b740*/  BSYNC B0 ;  /* 0x0000000000007941 */ /* 0x000fea0003800000 */
.L_x_379:
        /* <DEDUP_REMOVED lines=9> */
.L_x_382:
[----:B------:R-:W-:Y:S05]  /*b7e0*/  BSYNC B0 ;  /* 0x0000000000007941 */ /* 0x000fea0003800000 */
.L_x_381:
        /* <DEDUP_REMOVED lines=9> */
.L_x_384:
[----:B------:R-:W-:Y:S05]  /*b880*/  BSYNC B0 ;  /* 0x0000000000007941 */ /* 0x000fea0003800000 */
.L_x_383:
        /* <DEDUP_REMOVED lines=9> */
.L_x_386:
[----:B------:R-:W-:Y:S05]  /*b920*/  BSYNC B0 ;  /* 0x0000000000007941 */ /* 0x000fea0003800000 */
.L_x_385:
        /* <DEDUP_REMOVED lines=9> */
.L_x_388:
[----:B------:R-:W-:Y:S05]  /*b9c0*/  BSYNC B0 ;  /* 0x0000000000007941 */ /* 0x000fea0003800000 */
.L_x_387:
        /* <DEDUP_REMOVED lines=9> */
.L_x_390:
[----:B------:R-:W-:Y:S05]  /*ba60*/  BSYNC B0 ;  /* 0x0000000000007941 */ /* 0x000fea0003800000 */
.L_x_389:
        /* <DEDUP_REMOVED lines=9> */
.L_x_392:
[----:B------:R-:W-:Y:S05]  /*bb00*/  BSYNC B0 ;  /* 0x0000000000007941 */ /* 0x000fea0003800000 */
.L_x_391:
        /* <DEDUP_REMOVED lines=9> */
.L_x_394:
[----:B------:R-:W-:Y:S05]  /*bba0*/  BSYNC B0 ;  /* 0x0000000000007941 */ /* 0x000fea0003800000 */
.L_x_393:
        /* <DEDUP_REMOVED lines=9> */
.L_x_396:
[----:B------:R-:W-:Y:S05]  /*bc40*/  BSYNC B0 ;  /* 0x0000000000007941 */ /* 0x000fea0003800000 */
.L_x_395:
        /* <DEDUP_REMOVED lines=13> */
.L_x_398:
[----:B------:R-:W-:Y:S05]  /*bd20*/  BSYNC B0 ;  /* 0x0000000000007941 */ /* 0x000fea0003800000 */
.L_x_397:
[----:B0----5:R-:W-:Y:S02]  /*bd30*/  HADD2.F32 R4, -RZ, R15.H0_H0 ;  /* 0x2000000fff047230 */ /* 0x021fe40000004100 */
[----:B------:R-:W-:Y:S01]  /*bd40*/  IMAD.X R12, RZ, RZ, R13, P0 ;  /* 0x000000ffff0c7224 */ /* 0x000fe200000e060d */
[----:B------:R-:W-:Y:S01]  /*bd50*/  ISETP.GT.AND P0, PT, R14, 0xc0, PT ;  /* 0x000000c00e00780c */ /* 0x000fe20003f04270 */
[----:B-1234-:R-:W-:-:S04]  /*bd60*/  IMAD.WIDE.U32 R6, R8, UR20, R10 ;  /* 0x0000001408067c25 */ /* 0x01efc8000f8e000a */
[----:B------:R-:W-:Y:S01]  /*bd70*/  FMUL R4, R4, UR16 ;  /* 0x0000001004047c20 */ /* 0x000fe20008400000 */
[----:B------:R-:W-:Y:S01]  /*bd80*/  ISETP.GT.AND P2, PT, R0, RZ, P0 ;  /* 0x000000ff0000720c */ /* 0x000fe20000744270 */
[----:B------:R-:W-:Y:S02]  /*bd90*/  IMAD R5, R12, UR20, RZ ;  /* 0x000000140c057c24 */ /* 0x000fe4000f8e02ff */
[----:B------:R-:W-:Y:S02]  /*bda0*/  FFMA R4, R151, UR13, R4 ;  /* 0x0000000d97047c23 */ /* 0x000fe40008000004 */
[----:B------:R-:W-:-:S03]  /*bdb0*/  IMAD R13, R8, UR21, R5 ;  /* 0x00000015080d7c24 */ /* 0x000fc6000f8e0205 */
[----:B------:R-:W-:Y:S01]  /*bdc0*/  F2FP.F16.F32.PACK_AB R9, RZ, R4 ;  /* 0x00000004ff09723e */ /* 0x000fe200000000ff */
[----:B------:R-:W-:Y:S01]  /*bdd0*/  IMAD.IADD R5, R7, 0x1, R13 ;  /* 0x0000000107057824 */ /* 0x000fe200078e020d */
[----:B------:R-:W-:-:S03]  /*bde0*/  LEA R4, P3, R6, UR22, 0x1 ;  /* 0x0000001606047c11 */ /* 0x000fc6000f8608ff */
[----:B------:R0:W-:Y:S01]  /*bdf0*/  @P1 STG.E.U16 desc[UR14][R18.64+0xf2], R9 ;  /* 0x0000f20912001986 */ /* 0x0001e2000c10150e */
[----:B------:R-:W-:-:S05]  /*be00*/  LEA.HI.X R5, R6, UR23, R5, 0x1, P3 ;  /* 0x0000001706057c11 */ /* 0x000fca00098f0c05 */
[----:B------:R-:W2:Y:S01]  /*be10*/  @P2 LDG.E.LTC128B.U16 R15, desc[UR14][R4.64] ;  /* 0x0000000e040f2981 */ /* 0x000ea2000c1e1520 */
[----:B------:R-:W-:Y:S01]  /*be20*/  UIMAD UR4, UR19, 0x180, URZ ;  /* 0x00000180130478a4 */ /* 0x000fe2000f8e023f */
[----:B------:R-:W-:Y:S01]  /*be30*/  ISETP.GT.AND P3, PT, R0, 0x1, P0 ;  /* 0x000000010000780c */ /* 0x000fe20000764270 */
[----:B------:R-:W-:Y:S01]  /*be40*/  BSSY B0, `(.L_x_399) ;  /* 0x000000d000007945 */ /* 0x000fe20003800000 */
[----:B0-----:R-:W-:-:S05]  /*be50*/  MOV R9, UR18 ;  /* 0x0000001200097c02 */ /* 0x001fca0008000f00 */
[----:B------:R-:W-:-:S04]  /*be60*/  IMAD.WIDE.U32 R2, R9, 0x180, R2 ;  /* 0x0000018009027825 */ /* 0x000fc800078e0002 */
[----:B--2---:R-:W-:-:S05]  /*be70*/  HADD2.F32 R6, -RZ, R15.H0_H0 ;  /* 0x2000000fff067230 */ /* 0x004fca0000004100 */
[----:B------:R-:W-:-:S04]  /*be80*/  FMUL R7, R6, UR16 ;  /* 0x0000001006077c20 */ /* 0x000fc80008400000 */
[----:B------:R-:W-:-:S05]  /*be90*/  FFMA R7, R24, UR13, R7 ;  /* 0x0000000d18077c23 */ /* 0x000fca0008000007 */
[----:B------:R-:W-:Y:S01]  /*bea0*/  F2FP.F16.F32.PACK_AB R6, RZ, R7 ;  /* 0x00000007ff06723e */ /* 0x000fe200000000ff */
[----:B------:R-:W-:-:S03]  /*beb0*/  VIADD R7, R3, UR4 ;  /* 0x0000000403077c36 */ /* 0x000fc60008000000 */
[----:B------:R-:W-:Y:S01]  /*bec0*/  PRMT R9, R6, 0x7610, R9 ;  /* 0x0000761006097816 */ /* 0x000fe20000000009 */
[----:B------:R-:W-:-:S05]  /*bed0*/  @P2 IMAD.MOV.U32 R6, RZ, RZ, R2 ;  /* 0x000000ffff062224 */ /* 0x000fca00078e0002 */
[----:B------:R0:W-:Y:S01]  /*bee0*/  @P2 STG.E.U16 desc[UR14][R6.64], R9 ;  /* 0x0000000906002986 */ /* 0x0001e2000c10150e */
[----:B------:R-:W-:Y:S05]  /*bef0*/  @!P3 BRA `(.L_x_400) ;  /* 0x000000000004b947 */ /* 0x000fea0003800000 */
[----:B------:R1:W5:Y:S02]  /*bf00*/  LDG.E.LTC128B.U16 R15, desc[UR14][R4.64+0x2] ;  /* 0x0000020e040f7981 */ /* 0x000364000c1e1520 */
.L_x_400:
[----:B------:R-:W-:Y:S05]  /*bf10*/  BSYNC B0 ;  /* 0x0000000000007941 */ /* 0x000fea0003800000 */
.L_x_399:
[----:B0-----:R-:W-:Y:S01]  /*bf20*/  IMAD.WIDE.U32 R8, R8, R17, UR10 ;  /* 0x0000000a08087e25 */ /* 0x001fe2000f8e0011 */
[----:B------:R-:W-:Y:S01]  /*bf30*/  ISETP.GT.AND P1, PT, R14, 0xc8, PT ;  /* 0x000000c80e00780c */ /* 0x000fe20003f24270 */
[----:B------:R-:W-:Y:S02]  /*bf40*/  BSSY B0, `(.L_x_401) ;  /* 0x000000f000007945 */ /* 0x000fe40003800000 */
[----:B-----5:R-:W-:Y:S01]  /*bf50*/  HADD2.F32 R12, -RZ, R15.H0_H0 ;  /* 0x2000000fff0c7230 */ /* 0x020fe20000004100 */
[----:B------:R-:W-:Y:S02]  /*bf60*/  IADD3 R10, P2, R10, R8, RZ ;  /* 0x000000080a0a7210 */ /* 0x000fe40007f5e0ff */
[----:B------:R-:W-:Y:S02]  /*bf70*/  ISETP.GT.AND P4, PT, R0, RZ, P1 ;  /* 0x000000ff0000720c */ /* 0x000fe40000f84270 */
[----:B------:R-:W-:Y:S01]  /*bf80*/  FMUL R12, R12, UR16 ;  /* 0x000000100c0c7c20 */ /* 0x000fe20008400000 */
[----:B------:R-:W-:Y:S01]  /*bf90*/  IADD3.X R9, R11, R13, R9, P2, !PT ;  /* 0x0000000d0b097210 */ /* 0x000fe200017fe409 */
[----:B------:R-:W-:Y:S01]  /*bfa0*/  @P3 IMAD.MOV.U32 R11, RZ, RZ, R7 ;  /* 0x000000ffff0b3224 */ /* 0x000fe200078e0007 */
[----:B------:R-:W-:Y:S01]  /*bfb0*/  LEA R8, P2, R10, UR22, 0x1 ;  /* 0x000000160a087c11 */ /* 0x000fe2000f8408ff */
[----:B------:R-:W-:-:S03]  /*bfc0*/  FFMA R12, R25, UR13, R12 ;  /* 0x0000000d190c7c23 */ /* 0x000fc6000800000c */
[----:B------:R-:W-:Y:S01]  /*bfd0*/  LEA.HI.X R9, R10, UR23, R9, 0x1, P2 ;  /* 0x000000170a097c11 */ /* 0x000fe200090f0c09 */
[----:B------:R-:W-:Y:S01]  /*bfe0*/  @P3 IMAD.MOV.U32 R10, RZ, RZ, R2 ;  /* 0x000000ffff0a3224 */ /* 0x000fe200078e0002 */
[----:B------:R-:W-:-:S05]  /*bff0*/  F2FP.F16.F32.PACK_AB R12, RZ, R12 ;  /* 0x0000000cff0c723e */ /* 0x000fca00000000ff */
[----:B------:R0:W-:Y:S01]  /*c000*/  @P3 STG.E.U16 desc[UR14][R10.64+0x2], R12 ;  /* 0x0000020c0a003986 */ /* 0x0001e2000c10150e */
[----:B------:R-:W-:Y:S05]  /*c010*/  @!P4 BRA `(.L_x_402) ;  /* 0x000000000004c947 */ /* 0x000fea0003800000 */
[----:B------:R2:W5:Y:S02]  /*c020*/  LDG.E.LTC128B.U16 R15, desc[UR14][R8.64] ;  /* 0x0000000e080f7981 */ /* 0x000564000c1e1520 */
.L_x_402:
[----:B------:R-:W-:Y:S05]  /*c030*/  BSYNC B0 ;  /* 0x0000000000007941 */ /* 0x000fea0003800000 */
.L_x_401:
[----:B0----5:R-:W-:Y:S01]  /*c040*/  HADD2.F32 R10, -RZ, R15.H0_H0 ;  /* 0x2000000fff0a7230 */ /* 0x021fe20000004100 */
[----:B------:R-:W-:Y:S01]  /*c050*/  ISETP.GT.AND P3, PT, R0, 0x1, P1 ;  /* 0x000000010000780c */ /* 0x000fe20000f64270 */
[----:B------:R-:W-:Y:S03]  /*c060*/  BSSY B0, `(.L_x_403) ;  /* 0x0000009000007945 */ /* 0x000fe60003800000 */
[----:B------:R-:W-:Y:S01]  /*c070*/  FMUL R11, R10, UR16 ;  /* 0x000000100a0b7c20 */ /* 0x000fe20008400000 */
[----:B------:R-:W-:-:S03]  /*c080*/  IADD3 R10, P2, R2, UR8, RZ ;  /* 0x00000008020a7c10 */ /* 0x000fc6000ff5e0ff */
[----:B------:R-:W-:-:S05]  /*c090*/  FFMA R11, R26, UR13, R11 ;  /* 0x0000000d1a0b7c23 */ /* 0x000fca000800000b */
[----:B------:R-:W-:Y:S02]  /*c0a0*/  F2FP.F16.F32.PACK_AB R12, RZ, R11 ;  /* 0x0000000bff0c723e */ /* 0x000fe400000000ff */
[----:B------:R-:W-:-:S05]  /*c0b0*/  IADD3.X R11, R7, UR5, RZ, P2, !PT ;  /* 0x00000005070b7c10 */ /* 0x000fca00097fe4ff */
[----:B------:R0:W-:Y:S01]  /*c0c0*/  @P4 STG.E.U16 desc[UR14][R10.64], R12 ;  /* 0x0000000c0a004986 */ /* 0x0001e2000c10150e */
[----:B------:R-:W-:Y:S05]  /*c0d0*/  @!P3 BRA `(.L_x_404) ;  /* 0x000000000004b947 */ /* 0x000fea0003800000 */
[----:B------:R3:W5:Y:S02]  /*c0e0*/  LDG.E.LTC128B.U16 R15, desc[UR14][R8.64+0x2] ;  /* 0x0000020e080f7981 */ /* 0x000764000c1e1520 */
.L_x_404:
[----:B------:R-:W-:Y:S05]  /*c0f0*/  BSYNC B0 ;  /* 0x0000000000007941 */ /* 0x000fea0003800000 */
.L_x_403:
        /* <DEDUP_REMOVED lines=9> */
.L_x_406:
[----:B------:R-:W-:Y:S05]  /*c190*/  BSYNC B0 ;  /* 0x0000000000007941 */ /* 0x000fea0003800000 */
.L_x_405:
[----:B0----5:R-:W-:Y:S01]  /*c1a0*/  HADD2.F32 R12, -RZ, R15.H0_H0 ;  /* 0x2000000fff0c7230 */ /* 0x021fe20000004100 */
[----:B------:R-:W-:Y:S01]  /*c1b0*/  ISETP.GT.AND P3, PT, R0, 0x9, P0 ;  /* 0x000000090000780c */ /* 0x000fe20000764270 */
[----:B------:R-:W-:Y:S03]  /*c1c0*/  BSSY B0, `(.L_x_407) ;  /* 0x000000a000007945 */ /* 0x000fe60003800000 */
        /* <DEDUP_REMOVED lines=9> */
.L_x_408:
[----:B------:R-:W-:Y:S05]  /*c260*/  BSYNC B0 ;  /* 0x0000000000007941 */ /* 0x000fea0003800000 */
.L_x_407:
[----:B0----5:R-:W-:Y:S01]  /*c270*/  HADD2.F32 R12, -RZ, R15.H0_H0 ;  /* 0x2000000fff0c7230 */ /* 0x021fe20000004100 */
[----:B------:R-:W-:Y:S01]  /*c280*/  @P3 MOV R13, R7 ;  /* 0x00000007000d3202 */ /* 0x000fe20000000f00 */
[----:B------:R-:W-:Y:S01]  /*c290*/  BSSY B0, `(.L_x_409) ;  /* 0x000000a000007945 */ /* 0x000fe20003800000 */
[----:B------:R-:W-:Y:S02]  /*c2a0*/  ISETP.GT.AND P4, PT, R0, 0x8, P1 ;  /* 0x000000080000780c */ /* 0x000fe40000f84270 */
[----:B------:R-:W-:-:S04]  /*c2b0*/  FMUL R12, R12, UR16 ;  /* 0x000000100c0c7c20 */ /* 0x000fc80008400000 */
[----:B------:R-:W-:-:S05]  /*c2c0*/  FFMA R12, R29, UR13, R12 ;  /* 0x0000000d1d0c7c23 */ /* 0x000fca000800000c */
[----:B------:R-:W-:-:S04]  /*c2d0*/  F2FP.F16.F32.PACK_AB R12, RZ, R12 ;  /* 0x0000000cff0c723e */ /* 0x000fc800000000ff */
[----:B------:R-:W-:Y:S01]  /*c2e0*/  PRMT R14, R12, 0x7610, R14 ;  /* 0x000076100c0e7816 */ /* 0x000fe2000000000e */
[----:B------:R-:W-:-:S05]  /*c2f0*/  @P3 IMAD.MOV.U32 R12, RZ, RZ, R2 ;  /* 0x000000ffff0c3224 */ /* 0x000fca00078e0002 */
[----:B------:R0:W-:Y:S01]  /*c300*/  @P3 STG.E.U16 desc[UR14][R12.64+0x12], R14 ;  /* 0x0000120e0c003986 */ /* 0x0001e2000c10150e */
[----:B------:R-:W-:Y:S05]  /*c310*/  @!P4 BRA `(.L_x_410) ;  /* 0x000000000004c947 */ /* 0x000fea0003800000 */
[----:B------:R0:W5:Y:S02]  /*c320*/  LDG.E.LTC128B.U16 R15, desc[UR14][R8.64+0x10] ;  /* 0x0000100e080f7981 */ /* 0x000164000c1e1520 */
.L_x_410:
[----:B------:R-:W-:Y:S05]  /*c330*/  BSYNC B0 ;  /* 0x0000000000007941 */ /* 0x000fea0003800000 */
.L_x_409:
        /* <DEDUP_REMOVED lines=9> */
.L_x_412:
[----:B------:R-:W-:Y:S05]  /*c3d0*/  BSYNC B0 ;  /* 0x0000000000007941 */ /* 0x000fea0003800000 */
.L_x_411:
        /* <DEDUP_REMOVED lines=9> */
.L_x_414:
[----:B------:R-:W-:Y:S05]  /*c470*/  BSYNC B0 ;  /* 0x0000000000007941 */ /* 0x000fea0003800000 */
.L_x_413:
        /* <DEDUP_REMOVED lines=12> */
.L_x_416:
[----:B------:R-:W-:Y:S05]  /*c540*/  BSYNC B0 ;  /* 0x0000000000007941 */ /* 0x000fea0003800000 */
.L_x_415:
[----:B0----5:R-:W-:Y:S01]  /*c550*/  HADD2.F32 R12, -RZ, R15.H0_H0 ;  /* 0x2000000fff0c7230 */ /* 0x021fe20000004100 */
[----:B------:R-:W-:Y:S01]  /*c560*/  ISETP.GT.AND P4, PT, R0, 0x10, P1 ;  /* 0x000000100000780c */ /* 0x000fe20000f84270 */
[----:B------:R-:W-:Y:S01]  /*c570*/  @P3 IMAD.MOV.U32 R13, RZ, RZ, R7 ;  /* 0x000000ffff0d3224 */ /* 0x000fe200078e0007 */
[----:B------:R-:W-:Y:S02]  /*c580*/  BSSY B0, `(.L_x_417) ;  /* 0x0000009000007945 */ /* 0x000fe40003800000 */
        /* <DEDUP_REMOVED lines=8> */
.L_x_418:
[----:B------:R-:W-:Y:S05]  /*c610*/  BSYNC B0 ;  /* 0x0000000000007941 */ /* 0x000fea0003800000 */
.L_x_417:
        /* <DEDUP_REMOVED lines=9> */
.L_x_420:
[----:B------:R-:W-:Y:S05]  /*c6b0*/  BSYNC B0 ;  /* 0x0000000000007941 */ /* 0x000fea0003800000 */
.L_x_419:
        /* <DEDUP_REMOVED lines=9> */
.L_x_422:
[----:B------:R-:W-:Y:S05]  /*c750*/  BSYNC B0 ;  /* 0x0000000000007941 */ /* 0x000fea0003800000 */
.L_x_421:
        /* <DEDUP_REMOVED lines=12> */
.L_x_424:
[----:B------:R-:W-:Y:S05]  /*c820*/  BSYNC B0 ;  /* 0x0000000000007941 */ /* 0x000fea0003800000 */
.L_x_423:
        /* <DEDUP_REMOVED lines=12> */
.L_x_426:
[----:B------:R-:W-:Y:S05]  /*c8f0*/  BSYNC B0 ;  /* 0x0000000000007941 */ /* 0x000fea0003800000 */
.L_x_425:
        /* <DEDUP_REMOVED lines=9> */
.L_x_428:
[----:B------:R-:W-:Y:S05]  /*c990*/  BSYNC B0 ;  /* 0x0000000000007941 */ /* 0x000fea0003800000 */
.L_x_427:
        /* <DEDUP_REMOVED lines=9> */
.L_x_430:
[----:B------:R-:W-:Y:S05]  /*ca30*/  BSYNC B0 ;  /* 0x0000000000007941 */ /* 0x000fea0003800000 */
.L_x_429:
        /* <DEDUP_REMOVED lines=12> */
.L_x_432:
[----:B------:R-:W-:Y:S05]  /*cb00*/  BSYNC B0 ;  /* 0x0000000000007941 */ /* 0x000fea0003800000 */
.L_x_431:
        /* <DEDUP_REMOVED lines=12> */
.L_x_434:
[----:B------:R-:W-:Y:S05]  /*cbd0*/  BSYNC B0 ;  /* 0x0000000000007941 */ /* 0x000fea0003800000 */
.L_x_433:
        /* <DEDUP_REMOVED lines=9> */
.L_x_436:
[----:B------:R-:W-:Y:S05]  /*cc70*/  BSYNC B0 ;  /* 0x0000000000007941 */ /* 0x000fea0003800000 */
.L_x_435:
        /* <DEDUP_REMOVED lines=9> */
.L_x_438:
[----:B------:R-:W-:Y:S05]  /*cd10*/  BSYNC B0 ;  /* 0x0000000000007941 */ /* 0x000fea0003800000 */
.L_x_437:
        /* <DEDUP_REMOVED lines=12> */
.L_x_440:
[----:B------:R-:W-:Y:S05]  /*cde0*/  BSYNC B0 ;  /* 0x0000000000007941 */ /* 0x000fea0003800000 */
.L_x_439:
        /* <DEDUP_REMOVED lines=12> */
.L_x_442:
[----:B------:R-:W-:Y:S05]  /*ceb0*/  BSYNC B0 ;  /* 0x0000000000007941 */ /* 0x000fea0003800000 */
.L_x_441:
        /* <DEDUP_REMOVED lines=9> */
.L_x_444:
[----:B------:R-:W-:Y:S05]  /*cf50*/  BSYNC B0 ;  /* 0x0000000000007941 */ /* 0x000fea0003800000 */
.L_x_443:
        /* <DEDUP_REMOVED lines=9> */
.L_x_446:
[----:B------:R-:W-:Y:S05]  /*cff0*/  BSYNC B0 ;  /* 0x0000000000007941 */ /* 0x000fea0003800000 */
.L_x_445:
        /* <DEDUP_REMOVED lines=12> */
.L_x_448:
[----:B------:R-:W-:Y:S05]  /*d0c0*/  BSYNC B0 ;  /* 0x0000000000007941 */ /* 0x000fea0003800000 */
.L_x_447:
        /* <DEDUP_REMOVED lines=12> */
.L_x_450:
[----:B------:R-:W-:Y:S05]  /*d190*/  BSYNC B0 ;  /* 0x0000000000007941 */ /* 0x000fea0003800000 */
.L_x_449:
[----:B-----5:R-:W-:Y:S01]  /*d1a0*/  HADD2.F32 R11, -RZ, R15.H0_H0 ;  /* 0x2000000fff0b7230 */ /* 0x020fe20000004100 */
[----:B------:R-:W-:Y:S01]  /*d1b0*/  ISETP.GT.AND P3, PT, R0, 0x31, P1 ;  /* 0x000000310000780c */ /* 0x000fe20000f64270 */
[----:B------:R-:W-:Y:S03]  /*d1c0*/  BSSY B0, `(.L_x_451) ;  /* 0x0000008000007945 */ /* 0x000fe60003800000 */
[----:B------:R-:W-:-:S04]  /*d1d0*/  FMUL R11, R11, UR16 ;  /* 0x000000100b0b7c20 */ /* 0x000fc80008400000 */
[----:B------:R-:W-:-:S05]  /*d1e0*/  FFMA R11, R50, UR13, R11 ;  /* 0x0000000d320b7c23 */ /* 0x000fca000800000b */
[----:B0-----:R-:W-:Y:S02]  /*d1f0*/  F2FP.F16.F32.PACK_AB R12, RZ, R11 ;  /* 0x0000000bff0c723e */ /* 0x001fe400000000ff */
[----:B------:R-:W-:-:S05]  /*d200*/  IADD3.X R11, R7, UR5, RZ, P2, !PT ;  /* 0x00000005070b7c10 */ /* 0x000fca00097fe4ff */
[----:B------:R0:W-:Y:S01]  /*d210*/  @P4 STG.E.U16 desc[UR14][R10.64+0x60], R12 ;  /* 0x0000600c0a004986 */ /* 0x0001e2000c10150e */
[----:B------:R-:W-:Y:S05]  /*d220*/  @!P3 BRA `(.L_x_452) ;  /* 0x000000000004b947 */ /* 0x000fea0003800000 */
[----:B------:R0:W5:Y:S02]  /*d230*/  LDG.E.LTC128B.U16 R15, desc[UR14][R8.64+0x62] ;  /* 0x0000620e080f7981 */ /* 0x000164000c1e1520 */
.L_x_452:
[----:B------:R-:W-:Y:S05]  /*d240*/  BSYNC B0 ;  /* 0x0000000000007941 */ /* 0x000fea0003800000 */
.L_x_451:
[----:B0----5:R-:W-:Y:S01]  /*d250*/  HADD2.F32 R12, -RZ, R15.H0_H0 ;  /* 0x2000000fff0c7230 */ /* 0x021fe20000004100 */
[----:B------:R-:W-:Y:S01]  /*d260*/  ISETP.GT.AND P2, PT, R0, 0x38, P0 ;  /* 0x000000380000780c */ /* 0x000fe20000744270 */
[----:B------:R-:W-:Y:S03]  /*d270*/  BSSY B0, `(.L_x_453) ;  /* 0x000000a000007945 */ /* 0x000fe60003800000 */
        /* <DEDUP_REMOVED lines=9> */
.L_x_454:
[----:B------:R-:W-:Y:S05]  /*d310*/  BSYNC B0 ;  /* 0x0000000000007941 */ /* 0x000fea0003800000 */
.L_x_453:
[----:B0----5:R-:W-:Y:S01]  /*d320*/  HADD2.F32 R12, -RZ, R15.H0_H0 ;  /* 0x2000000fff0c7230 */ /* 0x021fe20000004100 */
[----:B------:R-:W-:Y:S01]  /*d330*/  ISETP.GT.AND P3, PT, R0, 0x39, P0 ;  /* 0x000000390000780c */ /* 0x000fe20000764270 */
[----:B------:R-:W-:Y:S03]  /*d340*/  BSSY B0, `(.L_x_455) ;  /* 0x000000a000007945 */ /* 0x000fe60003800000 */
[----:B------:R-:W-:Y:S01]  /*d350*/  FMUL R13, R12, UR16 ;  /* 0x000000100c0d7c20 */ /* 0x000fe20008400000 */
[----:B------:R-:W-:-:S03]  /*d360*/  @P2 IMAD.MOV.U32 R12, RZ, RZ, R2 ;  /* 0x000000ffff0c2224 */ /* 0x000fc600078e0002 */
[----:B------:R-:W-:-:S05]  /*d370*/  FFMA R13, R52, UR13, R13 ;  /* 0x0000000d340d7c23 */ /* 0x000fca000800000d */
[----:B------:R-:W-:-:S04]  /*d380*/  F2FP.F16.F32.PACK_AB R13, RZ, R13 ;  /* 0x0000000dff0d723e */ /* 0x000fc800000000ff */
[----:B------:R-:W-:Y:S02]  /*d390*/  PRMT R14, R13, 0x7610, R14 ;  /* 0x000076100d0e7816 */ /* 0x000fe4000000000e */
[----:B------:R-:W-:-:S05]  /*d3a0*/  @P2 MOV R13, R7 ;  /* 0x00000007000d2202 */ /* 0x000fca0000000f00 */
[----:B------:R0:W-:Y:S01]  /*d3b0*/  @P2 STG.E.U16 desc[UR14][R12.64+0x70], R14 ;  /* 0x0000700e0c002986 */ /* 0x0001e2000c10150e */
[----:B------:R-:W-:Y:S05]  /*d3c0*/  @!P3 BRA `(.L_x_456) ;  /* 0x000000000004b947 */ /* 0x000fea0003800000 */
[----:B------:R0:W5:Y:S02]  /*d3d0*/  LDG.E.LTC128B.U16 R15, desc[UR14][R4.64+0x72] ;  /* 0x0000720e040f7981 */ /* 0x000164000c1e1520 */
.L_x_456:
[----:B------:R-:W-:Y:S05]  /*d3e0*/  BSYNC B0 ;  /* 0x0000000000007941 */ /* 0x000fea0003800000 */
.L_x_455:
        /* <DEDUP_REMOVED lines=12> */
.L_x_458:
[----:B------:R-:W-:Y:S05]  /*d4b0*/  BSYNC B0 ;  /* 0x0000000000007941 */ /* 0x000fea0003800000 */
.L_x_457:
[----:B0----5:R-:W-:Y:S01]  /*d4c0*/  HADD2.F32 R12, -RZ, R15.H0_H0 ;  /* 0x2000000fff0c7230 */ /* 0x021fe20000004100 */
[----:B------:R-:W-:Y:S01]  /*d4d0*/  ISETP.GT.AND P3, PT, R0, 0x39, P1 ;  /* 0x000000390000780c */ /* 0x000fe20000f64270 */
[----:B------:R-:W-:Y:S03]  /*d4e0*/  BSSY B0, `(.L_x_459) ;  /* 0x000000a000007945 */ /* 0x000fe60003800000 */
[----:B------:R-:W-:Y:S01]  /*d4f0*/  FMUL R13, R12, UR16 ;  /* 0x000000100c0d7c20 */ /* 0x000fe20008400000 */
[----:B------:R-:W-:-:S03]  /*d500*/  VIADD R12, R2, UR8 ;  /* 0x00000008020c7c36 */ /* 0x000fc60008000000 */
[----:B------:R-:W-:-:S05]  /*d510*/  FFMA R13, R54, UR13, R13 ;  /* 0x0000000d360d7c23 */ /* 0x000fca000800000d */
[----:B------:R-:W-:-:S04]  /*d520*/  F2FP.F16.F32.PACK_AB R13, RZ, R13 ;  /* 0x0000000dff0d723e */ /* 0x000fc800000000ff */
[----:B------:R-:W-:Y:S01]  /*d530*/  PRMT R14, R13, 0x7610, R14 ;  /* 0x000076100d0e7816 */ /* 0x000fe2000000000e */
[----:B------:R-:W-:-:S05]  /*d540*/  @P2 IMAD.MOV.U32 R13, RZ, RZ, R11 ;  /* 0x000000ffff0d2224 */ /* 0x000fca00078e000b */
[----:B------:R0:W-:Y:S01]  /*d550*/  @P2 STG.E.U16 desc[UR14][R12.64+0x70], R14 ;  /* 0x0000700e0c002986 */ /* 0x0001e2000c10150e */
[----:B------:R-:W-:Y:S05]  /*d560*/  @!P3 BRA `(.L_x_460) ;  /* 0x000000000004b947 */ /* 0x000fea0003800000 */
[----:B------:R0:W5:Y:S02]  /*d570*/  LDG.E.LTC128B.U16 R15, desc[UR14][R8.64+0x72] ;  /* 0x0000720e080f7981 */ /* 0x000164000c1e1520 */
.L_x_460:
[----:B------:R-:W-:Y:S05]  /*d580*/  BSYNC B0 ;  /* 0x0000000000007941 */ /* 0x000fea0003800000 */
.L_x_459:
        /* <DEDUP_REMOVED lines=12> */
.L_x_462:
[----:B------:R-:W-:Y:S05]  /*d650*/  BSYNC B0 ;  /* 0x0000000000007941 */ /* 0x000fea0003800000 */
.L_x_461:
        /* <DEDUP_REMOVED lines=12> */
.L_x_464:
[----:B------:R-:W-:Y:S05]  /*d720*/  BSYNC B0 ;  /* 0x0000000000007941 */ /* 0x000fea0003800000 */
.L_x_463:
        /* <DEDUP_REMOVED lines=12> */
.L_x_466:
[----:B------:R-:W-:Y:S05]  /*d7f0*/  BSYNC B0 ;  /* 0x0000000000007941 */ /* 0x000fea0003800000 */
.L_x_465:
        /* <DEDUP_REMOVED lines=12> */
.L_x_468:
[----:B------:R-:W-:Y:S05]  /*d8c0*/  BSYNC B0 ;  /* 0x0000000000007941 */ /* 0x000fea0003800000 */
.L_x_467:
        /* <DEDUP_REMOVED lines=12> */
.L_x_470:
[----:B------:R-:W-:Y:S05]  /*d990*/  BSYNC B0 ;  /* 0x0000000000007941 */ /* 0x000fea0003800000 */
.L_x_469:
        /* <DEDUP_REMOVED lines=12> */
.L_x_472:
[----:B------:R-:W-:Y:S05]  /*da60*/  BSYNC B0 ;  /* 0x0000000000007941 */ /* 0x000fea0003800000 */
.L_x_471:
        /* <DEDUP_REMOVED lines=12> */
.L_x_474:
[----:B------:R-:W-:Y:S05]  /*db30*/  BSYNC B0 ;  /* 0x0000000000007941 */ /* 0x000fea0003800000 */
.L_x_473:
        /* <DEDUP_REMOVED lines=12> */
.L_x_476:
[----:B------:R-:W-:Y:S05]  /*dc00*/  BSYNC B0 ;  /* 0x0000000000007941 */ /* 0x000fea0003800000 */
.L_x_475:
        /* <DEDUP_REMOVED lines=12> */
.L_x_478:
[----:B------:R-:W-:Y:S05]  /*dcd0*/  BSYNC B0 ;  /* 0x0000000000007941 */ /* 0x000fea0003800000 */
.L_x_477:
        /* <DEDUP_REMOVED lines=12> */
.L_x_480:
[----:B------:R-:W-:Y:S05]  /*dda0*/  BSYNC B0 ;  /* 0x0000000000007941 */ /* 0x000fea0003800000 */
.L_x_479:
        /* <DEDUP_REMOVED lines=12> */
.L_x_482:
[----:B------:R-:W-:Y:S05]  /*de70*/  BSYNC B0 ;  /* 0x0000000000007941 */ /* 0x000fea0003800000 */
.L_x_481:
        /* <DEDUP_REMOVED lines=12> */
.L_x_484:
[----:B------:R-:W-:Y:S05]  /*df40*/  BSYNC B0 ;  /* 0x0000000000007941 */ /* 0x000fea0003800000 */
.L_x_483:
        /* <DEDUP_REMOVED lines=12> */
.L_x_486:
[----:B------:R-:W-:Y:S05]  /*e010*/  BSYNC B0 ;  /* 0x0000000000007941 */ /* 0x000fea0003800000 */
.L_x_485:
        /* <DEDUP_REMOVED lines=12> */
.L_x_488:
[----:B------:R-:W-:Y:S05]  /*e0e0*/  BSYNC B0 ;  /* 0x0000000000007941 */ /* 0x000fea0003800000 */
.L_x_487:
        /* <DEDUP_REMOVED lines=12> */
.L_x_490:
[----:B------:R-:W-:Y:S05]  /*e1b0*/  BSYNC B0 ;  /* 0x0000000000007941 */ /* 0x000fea0003800000 */
.L_x_489:
        /* <DEDUP_REMOVED lines=12> */
.L_x_492:
[----:B------:R-:W-:Y:S05]  /*e280*/  BSYNC B0 ;  /* 0x0000000000007941 */ /* 0x000fea0003800000 */
.L_x_491:
        /* <DEDUP_REMOVED lines=12> */
.L_x_494:
[----:B------:R-:W-:Y:S05]  /*e350*/  BSYNC B0 ;  /* 0x0000000000007941 */ /* 0x000fea0003800000 */
.L_x_493:
        /* <DEDUP_REMOVED lines=12> */
.L_x_496:
[----:B------:R-:W-:Y:S05]  /*e420*/  BSYNC B0 ;  /* 0x0000000000007941 */ /* 0x000fea0003800000 */
.L_x_495:
        /* <DEDUP_REMOVED lines=12> */
.L_x_498:
[----:B------:R-:W-:Y:S05]  /*e4f0*/  BSYNC B0 ;  /* 0x0000000000007941 */ /* 0x000fea0003800000 */
.L_x_497:
        /* <DEDUP_REMOVED lines=12> */
.L_x_500:
[----:B------:R-:W-:Y:S05]  /*e5c0*/  BSYNC B0 ;  /* 0x0000000000007941 */ /* 0x000fea0003800000 */
.L_x_499:
        /* <DEDUP_REMOVED lines=12> */
.L_x_502:
[----:B------:R-:W-:Y:S05]  /*e690*/  BSYNC B0 ;  /* 0x0000000000007941 */ /* 0x000fea0003800000 */
.L_x_501:
        /* <DEDUP_REMOVED lines=12> */
.L_x_504:
[----:B------:R-:W-:Y:S05]  /*e760*/  BSYNC B0 ;  /* 0x0000000000007941 */ /* 0x000fea0003800000 */
.L_x_503:
        /* <DEDUP_REMOVED lines=12> */
.L_x_506:
[----:B------:R-:W-:Y:S05]  /*e830*/  BSYNC B0 ;  /* 0x0000000000007941 */ /* 0x000fea0003800000 */
.L_x_505:
        /* <DEDUP_REMOVED lines=12> */
.L_x_508:
[----:B------:R-:W-:Y:S05]  /*e900*/  BSYNC B0 ;  /* 0x0000000000007941 */ /* 0x000fea0003800000 */
.L_x_507:
        /* <DEDUP_REMOVED lines=12> */
.L_x_510:
[----:B------:R-:W-:Y:S05]  /*e9d0*/  BSYNC B0 ;  /* 0x0000000000007941 */ /* 0x000fea0003800000 */
.L_x_509:
        /* <DEDUP_REMOVED lines=12> */
.L_x_512:
[----:B------:R-:W-:Y:S05]  /*eaa0*/  BSYNC B0 ;  /* 0x0000000000007941 */ /* 0x000fea0003800000 */
.L_x_511:
        /* <DEDUP_REMOVED lines=12> */
.L_x_514:
[----:B------:R-:W-:Y:S05]  /*eb70*/  BSYNC B0 ;  /* 0x0000000000007941 */ /* 0x000fea0003800000 */
.L_x_513:
        /* <DEDUP_REMOVED lines=12> */
.L_x_516:
[----:B------:R-:W-:Y:S05]  /*ec40*/  BSYNC B0 ;  /* 0x0000000000007941 */ /* 0x000fea0003800000 */
.L_x_515:
        /* <DEDUP_REMOVED lines=12> */
.L_x_518:
[----:B------:R-:W-:Y:S05]  /*ed10*/  BSYNC B0 ;  /* 0x0000000000007941 */ /* 0x000fea0003800000 */
.L_x_517:
        /* <DEDUP_REMOVED lines=12> */
.L_x_520:
[----:B------:R-:W-:Y:S05]  /*ede0*/  BSYNC B0 ;  /* 0x0000000000007941 */ /* 0x000fea0003800000 */
.L_x_519:
[----:B01--45:R-:W-:Y:S01]  /*edf0*/  HADD2.F32 R4, -RZ, R15.H0_H0 ;  /* 0x2000000fff047230 */ /* 0x033fe20000004100 */
[----:B------:R-:W-:Y:S01]  /*ee00*/  ISETP.GT.AND P2, PT, R0, 0x78, P1 ;  /* 0x000000780000780c */ /* 0x000fe20000f44270 */
[----:B------:R-:W-:Y:S01]  /*ee10*/  @P0 IMAD.MOV.U32 R6, RZ, RZ, R2 ;  /* 0x000000ffff060224 */ /* 0x000fe200078e0002 */
[----:B------:R-:W-:Y:S02]  /*ee20*/  BSSY B0, `(.L_x_521) ;  /* 0x0000007000007945 */ /* 0x000fe40003800000 */
[----:B------:R-:W-:-:S04]  /*ee30*/  FMUL R4, R4, UR16 ;  /* 0x0000001004047c20 */ /* 0x000fc80008400000 */
[----:B------:R-:W-:-:S05]  /*ee40*/  FFMA R4, R85, UR13, R4 ;  /* 0x0000000d55047c23 */ /* 0x000fca0008000004 */
[----:B------:R-:W-:-:S05]  /*ee50*/  F2FP.F16.F32.PACK_AB R4, RZ, R4 ;  /* 0x00000004ff04723e */ /* 0x000fca00000000ff */
[----:B------:R0:W-:Y:S01]  /*ee60*/  @P0 STG.E.U16 desc[UR14][R6.64+0xf2], R4 ;  /* 0x0000f20406000986 */ /* 0x0001e2000c10150e */
[----:B------:R-:W-:Y:S05]  /*ee70*/  @!P2 BRA `(.L_x_522) ;  /* 0x000000000004a947 */ /* 0x000fea0003800000 */
[----:B------:R1:W5:Y:S02]  /*ee80*/  LDG.E.LTC128B.U16 R15, desc[UR14][R8.64+0xf0] ;  /* 0x0000f00e080f7981 */ /* 0x000364000c1e1520 */
.L_x_522:
[----:B------:R-:W-:Y:S05]  /*ee90*/  BSYNC B0 ;  /* 0x0000000000007941 */ /* 0x000fea0003800000 */
.L_x_521:
        /* <DEDUP_REMOVED lines=12> */
.L_x_524:
[----:B------:R-:W-:Y:S05]  /*ef60*/  BSYNC B0 ;  /* 0x0000000000007941 */ /* 0x000fea0003800000 */
.L_x_523:
[----:B-----5:R-:W-:Y:S02]  /*ef70*/  HADD2.F32 R15, -RZ, R15.H0_H0 ;  /* 0x2000000fff0f7230 */ /* 0x020fe40000004100 */
[----:B------:R-:W-:-:S03]  /*ef80*/  VIADD R2, R2, UR8 ;  /* 0x0000000802027c36 */ /* 0x000fc60008000000 */
[----:B0-----:R-:W-:-:S04]  /*ef90*/  FMUL R0, R15, UR16 ;  /* 0x000000100f007c20 */ /* 0x001fc80008400000 */
[----:B------:R-:W-:Y:S01]  /*efa0*/  FFMA R0, R87, UR13, R0 ;  /* 0x0000000d57007c23 */ /* 0x000fe20008000000 */
[----:B------:R-:W-:Y:S06]  /*efb0*/  @!P1 EXIT ;  /* 0x000000000000994d */ /* 0x000fec0003800000 */
[----:B------:R-:W-:Y:S01]  /*efc0*/  F2FP.F16.F32.PACK_AB R0, RZ, R0 ;  /* 0x00000000ff00723e */ /* 0x000fe200000000ff */
[----:B------:R-:W-:-:S05]  /*efd0*/  IMAD.MOV.U32 R3, RZ, RZ, R11 ;  /* 0x000000ffff037224 */ /* 0x000fca00078e000b */
[----:B------:R-:W-:Y:S01]  /*efe0*/  STG.E.U16 desc[UR14][R2.64+0xf2], R0 ;  /* 0x0000f20002007986 */ /* 0x000fe2000c10150e */
[----:B------:R-:W-:Y:S05]  /*eff0*/  EXIT ;  /* 0x000000000000794d */ /* 0x000fea0003800000 */
.L_x_22:
[----:B------:R-:W2:Y:S01]  /*f000*/  LDL.LU R7, [R1+0x8] ;  /* 0x0000080001077983 */ /* 0x000ea20000300800 */
[----:B------:R-:W-:-:S03]  /*f010*/  ULDC.64 UR6, c[0x0][0x650] ;  /* 0x0001940000067ab9 */ /* 0x000fc60000000a00 */
[----:B------:R-:W3:Y:S04]  /*f020*/  LDL.LU R6, [R1+0xc] ;  /* 0x00000c0001067983 */ /* 0x000ee80000300800 */
[----:B------:R-:W4:Y:S04]  /*f030*/  LDL.LU R8, [R1+0x18] ;  /* 0x0000180001087983 */ /* 0x000f280000300800 */
[----:B------:R-:W5:Y:S04]  /*f040*/  LDL.LU R252, [R1+0x4c] ;  /* 0x00004c0001fc7983 */ /* 0x000f680000300800 */
        /* <DEDUP_REMOVED lines=35> */
[----:B------:R-:W5:Y:S01]  /*f280*/  LDL.LU R232, [R1+0xdc] ;  /* 0x0000dc0001e87983 */ /* 0x000f620000300800 */
[----:B------:R-:W-:-:S03]  /*f290*/  LEA R2, P2, R4, UR6, 0x1 ;  /* 0x0000000604027c11 */ /* 0x000fc6000f8408ff */
[----:B------:R-:W5:Y:S04]  /*f2a0*/  LDL.LU R231, [R1+0xe0] ;  /* 0x0000e00001e77983 */ /* 0x000f680000300800 */
[----:B------:R-:W5:Y:S04]  /*f2b0*/  LDL.LU R233, [R1+0xe4] ;  /* 0x0000e40001e97983 */ /* 0x000f680000300800 */
[----:B------:R-:W5:Y:S04]  /*f2c0*/  LDL.LU R234, [R1+0xe8] ;  /* 0x0000e80001ea7983 */ /* 0x000f680000300800 */
[----:B------:R-:W5:Y:S01]  /*f2d0*/  LDL.LU R235, [R1+0xec] ;  /* 0x0000ec0001eb7983 */ /* 0x000f620000300800 */
[----:B------:R-:W-:-:S03]  /*f2e0*/  LEA.HI.X R3, R4, UR7, R3, 0x1, P2 ;  /* 0x0000000704037c11 */ /* 0x000fc600090f0c03 */
[----:B------:R-:W5:Y:S04]  /*f2f0*/  LDL.LU R236, [R1+0xf0] ;  /* 0x0000f00001ec7983 */ /* 0x000f680000300800 */
[----:B------:R-:W5:Y:S04]  /*f300*/  LDL.LU R237, [R1+0xf4] ;  /* 0x0000f40001ed7983 */ /* 0x000f680000300800 */
[----:B------:R-:W5:Y:S04]  /*f310*/  LDL.LU R238, [R1+0xf8] ;  /* 0x0000f80001ee7983 */ /* 0x000f680000300800 */
[----:B------:R-:W5:Y:S04]  /*f320*/  LDL.LU R239, [R1+0xfc] ;  /* 0x0000fc0001ef7983 */ /* 0x000f680000300800 */
[----:B------:R-:W4:Y:S04]  /*f330*/  LDL.LU R4, [R1+0x4] ;  /* 0x0000040001047983 */ /* 0x000f280000300800 */
[----:B------:R-:W5:Y:S01]  /*f340*/  LDL.LU R5, [R1] ;  /* 0x0000000001057983 */ /* 0x000f620000300800 */
[----:B------:R-:W-:Y:S01]  /*f350*/  ISETP.GT.AND P2, PT, R0, 0x1, P0 ;  /* 0x000000010000780c */ /* 0x000fe20000744270 */
[----:B------:R-:W-:-:S02]  /*f360*/  USHF.L.U32 UR9, UR4, 0x1, URZ ;  /* 0x0000000104097899 */ /* 0x000fc4000800063f */
[----:B------:R-:W-:Y:S01]  /*f370*/  USHF.L.U64.HI UR8, UR4, 0x1, UR5 ;  /* 0x0000000104087899 */ /* 0x000fe20008010205 */
[----:B--2---:R-:W-:Y:S01]  /*f380*/  FMUL R7, R7, UR13 ;  /* 0x0000000d07077c20 */ /* 0x004fe20008400000 */
[----:B---3--:R-:W-:-:S04]  /*f390*/  FMUL R6, R6, UR13 ;  /* 0x0000000d06067c20 */ /* 0x008fc80008400000 */
[----:B------:R-:W-:Y:S02]  /*f3a0*/  F2FP.F16.F32.PACK_AB R7, RZ, R7 ;  /* 0x00000007ff07723e */ /* 0x000fe400000000ff */
[----:B------:R-:W-:Y:S01]  /*f3b0*/  F2FP.F16.F32.PACK_AB R6, RZ, R6 ;  /* 0x00000006ff06723e */ /* 0x000fe200000000ff */
[----:B----4-:R-:W-:Y:S01]  /*f3c0*/  FMUL R4, R4, UR13 ;  /* 0x0000000d04047c20 */ /* 0x010fe20008400000 */
[----:B-----5:R-:W-:-:S04]  /*f3d0*/  FMUL R5, R5, UR13 ;  /* 0x0000000d05057c20 */ /* 0x020fc80008400000 */
[----:B------:R-:W-:Y:S02]  /*f3e0*/  F2FP.F16.F32.PACK_AB R4, RZ, R4 ;  /* 0x00000004ff04723e */ /* 0x000fe400000000ff */
[----:B------:R-:W-:-:S03]  /*f3f0*/  F2FP.F16.F32.PACK_AB R5, RZ, R5 ;  /* 0x00000005ff05723e */ /* 0x000fc600000000ff */
[----:B------:R1:W-:Y:S04]  /*f400*/  @P2 STG.E.U16 desc[UR14][R2.64+0x2], R4 ;  /* 0x0000020402002986 */ /* 0x0003e8000c10150e */
[----:B------:R2:W-:Y:S01]  /*f410*/  @P1 STG.E.U16 desc[UR14][R2.64], R5 ;  /* 0x0000000502001986 */ /* 0x0005e2000c10150e */
[----:B------:R-:W-:-:S04]  /*f420*/  ISETP.GT.AND P1, PT, R14, 0x8, PT ;  /* 0x000000080e00780c */ /* 0x000fc80003f24270 */
[----:B------:R-:W-:Y:S02]  /*f430*/  ISETP.GT.AND P2, PT, R0, RZ, P1 ;  /* 0x000000ff0000720c */ /* 0x000fe40000f44270 */
[----:B-1----:R-:W-:-:S04]  /*f440*/  IADD3 R4, P3, R2, UR9, RZ ;  /* 0x0000000902047c10 */ /* 0x002fc8000ff7e0ff */
[----:B--2---:R-:W-:-:S07]  /*f450*/  IADD3.X R5, R3, UR8, RZ, P3, !PT ;  /* 0x0000000803057c10 */ /* 0x004fce0009ffe4ff */
[----:B------:R1:W-:Y:S01]  /*f460*/  @P2 STG.E.U16 desc[UR14][R4.64], R7 ;  /* 0x0000000704002986 */ /* 0x0003e2000c10150e */
[----:B------:R-:W-:-:S03]  /*f470*/  ISETP.GT.AND P2, PT, R0, 0x1, P1 ;  /* 0x000000010000780c */ /* 0x000fc60000f44270 */
[----:B-1----:R-:W2:Y:S10]  /*f480*/  LDL.LU R7, [R1+0x14] ;  /* 0x0000140001077983 */ /* 0x002eb40000300800 */
[----:B------:R1:W-:Y:S04]  /*f490*/  @P2 STG.E.U16 desc[UR14][R4.64+0x2], R6 ;  /* 0x0000020604002986 */ /* 0x0003e8000c10150e */
[----:B-1----:R-:W3:Y:S01]  /*f4a0*/  LDL.LU R6, [R1+0x10] ;  /* 0x0000100001067983 */ /* 0x002ee20000300800 */
[----:B------:R-:W-:Y:S01]  /*f4b0*/  ISETP.GT.AND P2, PT, R0, 0x8, P0 ;  /* 0x000000080000780c */ /* 0x000fe20000744270 */
[----:B------:R-:W-:Y:S01]  /*f4c0*/  FMUL R8, R8, UR13 ;  /* 0x0000000d08087c20 */ /* 0x000fe20008400000 */
[----:B------:R-:W-:-:S02]  /*f4d0*/  ISETP.GT.AND P3, PT, R0, 0x9, P0 ;  /* 0x000000090000780c */ /* 0x000fc40000764270 */
[----:B------:R-:W-:Y:S01]  /*f4e0*/  ISETP.GT.AND P4, PT, R0, 0x8, P1 ;  /* 0x000000080000780c */ /* 0x000fe20000f84270 */
[----:B--2---:R-:W-:-:S05]  /*f4f0*/  FMUL R7, R7, UR13 ;  /* 0x0000000d07077c20 */ /* 0x004fca0008400000 */
[----:B------:R-:W-:Y:S01]  /*f500*/  F2FP.F16.F32.PACK_AB R7, RZ, R7 ;  /* 0x00000007ff07723e */ /* 0x000fe200000000ff */
[----:B---3--:R-:W-:-:S05]  /*f510*/  FMUL R6, R6, UR13 ;  /* 0x0000000d06067c20 */ /* 0x008fca0008400000 */
[----:B------:R-:W-:-:S04]  /*f520*/  F2FP.F16.F32.PACK_AB R6, RZ, R6 ;  /* 0x00000006ff06723e */ /* 0x000fc800000000ff */
[----:B------:R-:W-:Y:S02]  /*f530*/  PRMT R9, R6, 0x7610, R9 ;  /* 0x0000761006097816 */ /* 0x000fe40000000009 */
[----:B------:R-:W-:Y:S01]  /*f540*/  F2FP.F16.F32.PACK_AB R6, RZ, R8 ;  /* 0x00000008ff06723e */ /* 0x000fe200000000ff */
[----:B------:R1:W-:Y:S04]  /*f550*/  @P3 STG.E.U16 desc[UR14][R2.64+0x12], R7 ;  /* 0x0000120702003986 */ /* 0x0003e8000c10150e */
[----:B------:R-:W2:Y:S04]  /*f560*/  LDL.LU R8, [R1+0x28] ;  /* 0x0000280001087983 */ /* 0x000ea80000300800 */
[----:B------:R-:W-:Y:S04]  /*f570*/  @P2 STG.E.U16 desc[UR14][R2.64+0x10], R9 ;  /* 0x0000100902002986 */ /* 0x000fe8000c10150e */
[----:B-1----:R-:W3:Y:S04]  /*f580*/  LDL.LU R7, [R1+0x24] ;  /* 0x0000240001077983 */ /* 0x002ee80000300800 */
[----:B------:R1:W-:Y:S04]  /*f590*/  @P4 STG.E.U16 desc[UR14][R4.64+0x10], R6 ;  /* 0x0000100604004986 */ /* 0x0003e8000c10150e */
[----:B-1----:R-:W4:Y:S01]  /*f5a0*/  LDL.LU R6, [R1+0x1c] ;  /* 0x00001c0001067983 */ /* 0x002f220000300800 */
[----:B------:R-:W-:Y:S01]  /*f5b0*/  ISETP.GT.AND P2, PT, R0, 0x9, P1 ;  /* 0x000000090000780c */ /* 0x000fe20000f44270 */
[----:B----4-:R-:W-:-:S05]  /*f5c0*/  FMUL R6, R6, UR13 ;  /* 0x0000000d06067c20 */ /* 0x010fca0008400000 */
[----:B------:R-:W-:-:S07]  /*f5d0*/  F2FP.F16.F32.PACK_AB R6, RZ, R6 ;  /* 0x00000006ff06723e */ /* 0x000fce00000000ff */
[----:B------:R1:W-:Y:S04]  /*f5e0*/  @P2 STG.E.U16 desc[UR14][R4.64+0x12], R6 ;  /* 0x0000120604002986 */ /* 0x0003e8000c10150e */
[----:B-1----:R-:W4:Y:S01]  /*f5f0*/  LDL.LU R6, [R1+0x20] ;  /* 0x0000200001067983 */ /* 0x002f220000300800 */
[----:B--2---:R-:W-:Y:S01]  /*f600*/  FMUL R8, R8, UR13 ;  /* 0x0000000d08087c20 */ /* 0x004fe20008400000 */
[C---:B------:R-:W-:Y:S01]  /*f610*/  ISETP.GT.AND P2, PT, R0.reuse, 0x10, P0 ;  /* 0x000000100000780c */ /* 0x040fe20000744270 */
[----:B---3--:R-:W-:Y:S01]  /*f620*/  FMUL R7, R7, UR13 ;  /* 0x0000000d07077c20 */ /* 0x008fe20008400000 */
[C---:B------:R-:W-:Y:S02]  /*f630*/  ISETP.GT.AND P3, PT, R0.reuse, 0x11, P0 ;  /* 0x000000110000780c */ /* 0x040fe40000764270 */
[----:B------:R-:W-:-:S02]  /*f640*/  ISETP.GT.AND P4, PT, R0, 0x10, P1 ;  /* 0x000000100000780c */ /* 0x000fc40000f84270 */
[----:B------:R-:W-:Y:S01]  /*f650*/  F2FP.F16.F32.PACK_AB R7, RZ, R7 ;  /* 0x00000007ff07723e */ /* 0x000fe200000000ff */
[----:B----4-:R-:W-:-:S05]  /*f660*/  FMUL R6, R6, UR13 ;  /* 0x0000000d06067c20 */ /* 0x010fca0008400000 */
[----:B------:R-:W-:-:S04]  /*f670*/  F2FP.F16.F32.PACK_AB R6, RZ, R6 ;  /* 0x00000006ff06723e */ /* 0x000fc800000000ff */
[----:B------:R-:W-:Y:S02]  /*f680*/  PRMT R9, R6, 0x7610, R9 ;  /* 0x0000761006097816 */ /* 0x000fe40000000009 */
[----:B------:R-:W-:Y:S02]  /*f690*/  F2FP.F16.F32.PACK_AB R6, RZ, R8 ;  /* 0x00000008ff06723e */ /* 0x000fe400000000ff */
[----:B------:R-:W2:Y:S04]  /*f6a0*/  LDL.LU R8, [R1+0x2c] ;  /* 0x00002c0001087983 */ /* 0x000ea80000300800 */
[----:B------:R1:W-:Y:S01]  /*f6b0*/  @P2 STG.E.U16 desc[UR14][R2.64+0x20], R9 ;  /* 0x0000200902002986 */ /* 0x0003e2000c10150e */
[----:B------:R-:W-:-:S03]  /*f6c0*/  ISETP.GT.AND P2, PT, R0, 0x11, P1 ;  /* 0x000000110000780c */ /* 0x000fc60000f44270 */
[----:B------:R-:W-:Y:S04]  /*f6d0*/  @P3 STG.E.U16 desc[UR14][R2.64+0x22], R7 ;  /* 0x0000220702003986 */ /* 0x000fe8000c10150e */
[----:B------:R3:W-:Y:S04]  /*f6e0*/  @P4 STG.E.U16 desc[UR14][R4.64+0x20], R6 ;  /* 0x0000200604004986 */ /* 0x0007e8000c10150e */
[----:B-1----:R-:W4:Y:S01]  /*f6f0*/  LDL.LU R9, [R1+0x34] ;  /* 0x0000340001097983 */ /* 0x002f220000300800 */
[----:B--2---:R-:W-:-:S05]  /*f700*/  FMUL R8, R8, UR13 ;  /* 0x0000000d08087c20 */ /* 0x004fca0008400000 */
[----:B------:R-:W-:-:S04]  /*f710*/  F2FP.F16.F32.PACK_AB R8, RZ, R8 ;  /* 0x00000008ff08723e */ /* 0x000fc800000000ff */
[----:B---3--:R-:W-:Y:S02]  /*f720*/  PRMT R6, R8, 0x7610, R6 ;  /* 0x0000761008067816 */ /* 0x008fe40000000006 */
[----:B------:R-:W2:Y:S04]  /*f730*/  LDL.LU R8, [R1+0x30] ;  /* 0x0000300001087983 */ /* 0x000ea80000300800 */
[----:B------:R1:W-:Y:S04]  /*f740*/  @P2 STG.E.U16 desc[UR14][R4.64+0x22], R6 ;  /* 0x0000220604002986 */ /* 0x0003e8000c10150e */
[----:B-1----:R-:W3:Y:S01]  /*f750*/  LDL.LU R6, [R1+0x3c] ;  /* 0x00003c0001067983 */ /* 0x002ee20000300800 */
[----:B------:R-:W-:Y:S01]  /*f760*/  ISETP.GT.AND P2, PT, R0, 0x18, P0 ;  /* 0x000000180000780c */ /* 0x000fe20000744270 */
[----:B----4-:R-:W-:Y:S01]  /*f770*/  FMUL R9, R9, UR13 ;  /* 0x0000000d09097c20 */ /* 0x010fe20008400000 */
[----:B--2---:R-:W-:-:S05]  /*f780*/  FMUL R8, R8, UR13 ;  /* 0x0000000d08087c20 */ /* 0x004fca0008400000 */
[----:B------:R-:W-:Y:S02]  /*f790*/  F2FP.F16.F32.PACK_AB R7, RZ, R8 ;  /* 0x00000008ff07723e */ /* 0x000fe400000000ff */
[----:B------:R-:W-:Y:S02]  /*f7a0*/  F2FP.F16.F32.PACK_AB R8, RZ, R9 ;  /* 0x00000009ff08723e */ /* 0x000fe400000000ff */
[----:B------:R-:W2:Y:S01]  /*f7b0*/  LDL.LU R9, [R1+0x38] ;  /* 0x0000380001097983 */ /* 0x000ea20000300800 */
[C---:B------:R-:W-:Y:S02]  /*f7c0*/  ISETP.GT.AND P3, PT, R0.reuse, 0x19, P0 ;  /* 0x000000190000780c */ /* 0x040fe40000764270 */
[----:B------:R-:W-:Y:S01]  /*f7d0*/  ISETP.GT.AND P4, PT, R0, 0x18, P1 ;  /* 0x000000180000780c */ /* 0x000fe20000f84270 */
[----:B------:R1:W-:Y:S01]  /*f7e0*/  @P2 STG.E.U16 desc[UR14][R2.64+0x30], R7 ;  /* 0x0000300702002986 */ /* 0x0003e2000c10150e */
[----:B---3--:R-:W-:-:S05]  /*f7f0*/  FMUL R6, R6, UR13 ;  /* 0x0000000d06067c20 */ /* 0x008fca0008400000 */
[----:B------:R-:W-:Y:S01]  /*f800*/  F2FP.F16.F32.PACK_AB R6, RZ, R6 ;  /* 0x00000006ff06723e */ /* 0x000fe200000000ff */
[----:B-1----:R-:W3:Y:S03]  /*f810*/  LDL.LU R7, [R1+0x44] ;  /* 0x0000440001077983 */ /* 0x002ee60000300800 */
[----:B------:R-:W-:Y:S02]  /*f820*/  PRMT R10, R6, 0x7610, R10 ;  /* 0x00007610060a7816 */ /* 0x000fe4000000000a */
[----:B------:R-:W4:Y:S04]  /*f830*/  LDL.LU R6, [R1+0x40] ;  /* 0x0000400001067983 */ /* 0x000f280000300800 */
[----:B------:R1:W-:Y:S01]  /*f840*/  @P3 STG.E.U16 desc[UR14][R2.64+0x32], R8 ;  /* 0x0000320802003986 */ /* 0x0003e2000c10150e */
[----:B------:R-:W-:-:S02]  /*f850*/  ISETP.GT.AND P2, PT, R0, 0x19, P1 ;  /* 0x000000190000780c */ /* 0x000fc40000f44270 */
[----:B------:R-:W-:Y:S01]  /*f860*/  ISETP.GT.AND P5, PT, R0, 0x30, P1 ;  /* 0x000000300000780c */ /* 0x000fe20000fa4270 */
[----:B------:R-:W-:Y:S01]  /*f870*/  FMUL R12, R12, UR13 ;  /* 0x0000000d0c0c7c20 */ /* 0x000fe20008400000 */
        /* <DEDUP_REMOVED lines=31> */
[----:B------:R-:W-:-:S02]  /*fa70*/  USHF.L.U32 UR6, UR18, 0x6, URZ ;  /* 0x0000000612067899 */ /* 0x000fc4000800063f */
[----:B------:R-:W-:Y:S01]  /*fa80*/  USHF.L.U64.HI UR7, UR18, 0x6, UR19 ;  /* 0x0000000612077899 */ /* 0x000fe20008010213 */
[----:B------:R-:W-:Y:S01]  /*fa90*/  FMUL R152, R152, UR13 ;  /* 0x0000000d98987c20 */ /* 0x000fe20008400000 */
[----:B------:R-:W-:Y:S01]  /*faa0*/  FMUL R153, R153, UR13 ;  /* 0x0000000d99997c20 */ /* 0x000fe20008400000 */
[----:B------:R-:W-:Y:S01]  /*fab0*/  FMUL R154, R154, UR13 ;  /* 0x0000000d9a9a7c20 */ /* 0x000fe20008400000 */
[----:B------:R-:W-:Y:S01]  /*fac0*/  FMUL R155, R155, UR13 ;  /* 0x0000000d9b9b7c20 */ /* 0x000fe20008400000 */
[----:B--2---:R-:W-:-:S05]  /*fad0*/  FMUL R9, R9, UR13 ;  /* 0x0000000d09097c20 */ /* 0x004fca0008400000 */
[----:B------:R-:W-:Y:S01]  /*fae0*/  F2FP.F16.F32.PACK_AB R9, RZ, R9 ;  /* 0x00000009ff09723e */ /* 0x000fe200000000ff */
[----:B----4-:R-:W-:-:S05]  /*faf0*/  FMUL R6, R6, UR13 ;  /* 0x0000000d06067c20 */ /* 0x010fca0008400000 */
[----:B-1----:R-:W-:Y:S02]  /*fb00*/  F2FP.F16.F32.PACK_AB R8, RZ, R6 ;  /* 0x00000006ff08723e */ /* 0x002fe400000000ff */
[----:B------:R-:W2:Y:S04]  /*fb10*/  LDL.LU R6, [R1+0x48] ;  /* 0x0000480001067983 */ /* 0x000ea80000300800 */
[----:B------:R1:W-:Y:S04]  /*fb20*/  @P4 STG.E.U16 desc[UR14][R4.64+0x30], R9 ;  /* 0x0000300904004986 */ /* 0x0003e8000c10150e */
[----:B------:R-:W-:Y:S01]  /*fb30*/  @P2 STG.E.U16 desc[UR14][R4.64+0x32], R10 ;  /* 0x0000320a04002986 */ /* 0x000fe2000c10150e */
[C---:B------:R-:W-:Y:S01]  /*fb40*/  ISETP.GT.AND P2, PT, R0.reuse, 0x20, P0 ;  /* 0x000000200000780c */ /* 0x040fe20000744270 */
[----:B---3--:R-:W-:Y:S01]  /*fb50*/  FMUL R7, R7, UR13 ;  /* 0x0000000d07077c20 */ /* 0x008fe20008400000 */
[----:B------:R-:W-:-:S02]  /*fb60*/  ISETP.GT.AND P3, PT, R0, 0x21, P0 ;  /* 0x000000210000780c */ /* 0x000fc40000764270 */
[----:B------:R-:W-:Y:S02]  /*fb70*/  ISETP.GT.AND P4, PT, R0, 0x20, P1 ;  /* 0x000000200000780c */ /* 0x000fe40000f84270 */
[----:B------:R-:W-:-:S07]  /*fb80*/  F2FP.F16.F32.PACK_AB R7, RZ, R7 ;  /* 0x00000007ff07723e */ /* 0x000fce00000000ff */
[----:B------:R3:W-:Y:S01]  /*fb90*/  @P2 STG.E.U16 desc[UR14][R2.64+0x40], R8 ;  /* 0x0000400802002986 */ /* 0x0007e2000c10150e */
[----:B------:R-:W-:Y:S02]  /*fba0*/  ISETP.GT.AND P2, PT, R0, 0x21, P1 ;  /* 0x000000210000780c */ /* 0x000fe40000f44270 */
[----:B-1----:R-:W-:Y:S01]  /*fbb0*/  PRMT R9, R7, 0x7610, R9 ;  /* 0x0000761007097816 */ /* 0x002fe20000000009 */
[----:B------:R-:W-:-:S04]  /*fbc0*/  FMUL R7, R250, UR13 ;  /* 0x0000000dfa077c20 */ /* 0x000fc80008400000 */
[----:B------:R1:W-:Y:S01]  /*fbd0*/  @P3 STG.E.U16 desc[UR14][R2.64+0x42], R9 ;  /* 0x0000420902003986 */ /* 0x0003e2000c10150e */
[----:B------:R-:W-:Y:S01]  /*fbe0*/  ISETP.GT.AND P3, PT, R0, 0x29, P0 ;  /* 0x000000290000780c */ /* 0x000fe20000764270 */
[----:B---3--:R-:W-:Y:S01]  /*fbf0*/  FMUL R8, R249, UR13 ;  /* 0x0000000df9087c20 */ /* 0x008fe20008400000 */
[----:B------:R-:W-:-:S04]  /*fc00*/  F2FP.F16.F32.PACK_AB R7, RZ, R7 ;  /* 0x00000007ff07723e */ /* 0x000fc800000000ff */
[----:B------:R-:W-:Y:S02]  /*fc10*/  F2FP.F16.F32.PACK_AB R8, RZ, R8 ;  /* 0x00000008ff08723e */ /* 0x000fe400000000ff */
[----:B------:R-:W-:Y:S02]  /*fc20*/  PRMT R15, R7, 0x7610, R15 ;  /* 0x00007610070f7816 */ /* 0x000fe4000000000f */
[----:B------:R-:W-:Y:S01]  /*fc30*/  PRMT R17, R8, 0x7610, R17 ;  /* 0x0000761008117816 */ /* 0x000fe20000000011 */
[----:B------:R-:W-:Y:S01]  /*fc40*/  FMUL R7, R247, UR13 ;  /* 0x0000000df7077c20 */ /* 0x000fe20008400000 */
[----:B------:R-:W-:-:S04]  /*fc50*/  FMUL R8, R246, UR13 ;  /* 0x0000000df6087c20 */ /* 0x000fc80008400000 */
[----:B------:R-:W-:Y:S02]  /*fc60*/  F2FP.F16.F32.PACK_AB R7, RZ, R7 ;  /* 0x00000007ff07723e */ /* 0x000fe400000000ff */
[----:B------:R-:W-:Y:S01]  /*fc70*/  F2FP.F16.F32.PACK_AB R8, RZ, R8 ;  /* 0x00000008ff08723e */ /* 0x000fe200000000ff */
[----:B-1----:R-:W-:Y:S01]  /*fc80*/  FMUL R9, R245, UR13 ;  /* 0x0000000df5097c20 */ /* 0x002fe20008400000 */
[----:B------:R-:W-:-:S04]  /*fc90*/  F2FP.F16.F32.PACK_AB R12, RZ, R12 ;  /* 0x0000000cff0c723e */ /* 0x000fc800000000ff */
[----:B------:R-:W-:Y:S02]  /*fca0*/  F2FP.F16.F32.PACK_AB R9, RZ, R9 ;  /* 0x00000009ff09723e */ /* 0x000fe400000000ff */
[----:B------:R-:W-:Y:S02]  /*fcb0*/  F2FP.F16.F32.PACK_AB R16, RZ, R16 ;  /* 0x00000010ff10723e */ /* 0x000fe400000000ff */
[----:B------:R-:W-:Y:S02]  /*fcc0*/  F2FP.F16.F32.PACK_AB R18, RZ, R18 ;  /* 0x00000012ff12723e */ /* 0x000fe400000000ff */
[----:B------:R-:W-:Y:S02]  /*fcd0*/  F2FP.F16.F32.PACK_AB R20, RZ, R20 ;  /* 0x00000014ff14723e */ /* 0x000fe400000000ff */
[----:B------:R-:W-:Y:S02]  /*fce0*/  F2FP.F16.F32.PACK_AB R19, RZ, R19 ;  /* 0x00000013ff13723e */ /* 0x000fe400000000ff */
[----:B------:R-:W-:-:S02]  /*fcf0*/  F2FP.F16.F32.PACK_AB R21, RZ, R21 ;  /* 0x00000015ff15723e */ /* 0x000fc400000000ff */
        /* <DEDUP_REMOVED lines=25> */
[----:B------:R-:W-:Y:S01]  /*fe90*/  F2FP.F16.F32.PACK_AB R239, RZ, R239 ;  /* 0x000000efffef723e */ /* 0x000fe200000000ff */
[----:B--2---:R-:W-:-:S05]  /*fea0*/  FMUL R6, R6, UR13 ;  /* 0x0000000d06067c20 */ /* 0x004fca0008400000 */
[----:B------:R-:W-:-:S04]  /*feb0*/  F2FP.F16.F32.PACK_AB R6, RZ, R6 ;  /* 0x00000006ff06723e */ /* 0x000fc800000000ff */
[----:B------:R-:W-:Y:S01]  /*fec0*/  PRMT R10, R6, 0x7610, R10 ;  /* 0x00007610060a7816 */ /* 0x000fe2000000000a */
[----:B------:R-:W-:-:S05]  /*fed0*/  FMUL R6, R252, UR13 ;  /* 0x0000000dfc067c20 */ /* 0x000fca0008400000 */
[----:B------:R-:W-:-:S04]  /*fee0*/  F2FP.F16.F32.PACK_AB R6, RZ, R6 ;  /* 0x00000006ff06723e */ /* 0x000fc800000000ff */
[----:B------:R-:W-:Y:S01]  /*fef0*/  PRMT R11, R6, 0x7610, R11 ;  /* 0x00007610060b7816 */ /* 0x000fe2000000000b */
[----:B------:R1:W-:Y:S01]  /*ff00*/  @P4 STG.E.U16 desc[UR14][R4.64+0x40], R10 ;  /* 0x0000400a04004986 */ /* 0x0003e2000c10150e */
[----:B------:R-:W-:-:S03]  /*ff10*/  FMUL R6, R251, UR13 ;  /* 0x0000000dfb067c20 */ /* 0x000fc60008400000 */
[----:B------:R2:W-:Y:S01]  /*ff20*/  @P2 STG.E.U16 desc[UR14][R4.64+0x42], R11 ;  /* 0x0000420b04002986 */ /* 0x0005e2000c10150e */
[C---:B------:R-:W-:Y:S02]  /*ff30*/  ISETP.GT.AND P2, PT, R0.reuse, 0x28, P0 ;  /* 0x000000280000780c */ /* 0x040fe40000744270 */
[----:B------:R-:W-:Y:S02]  /*ff40*/  ISETP.GT.AND P4, PT, R0, 0x28, P1 ;  /* 0x000000280000780c */ /* 0x000fe40000f84270 */
[----:B------:R-:W-:-:S04]  /*ff50*/  F2FP.F16.F32.PACK_AB R6, RZ, R6 ;  /* 0x00000006ff06723e */ /* 0x000fc800000000ff */
[----:B------:R-:W-:Y:S01]  /*ff60*/  PRMT R13, R6, 0x7610, R13 ;  /* 0x00007610060d7816 */ /* 0x000fe2000000000d */
[----:B------:R-:W-:Y:S01]  /*ff70*/  @P3 STG.E.U16 desc[UR14][R2.64+0x52], R15 ;  /* 0x0000520f02003986 */ /* 0x000fe2000c10150e */
[----:B------:R-:W-:-:S03]  /*ff80*/  ISETP.GT.AND P3, PT, R0, 0x30, P0 ;  /* 0x000000300000780c */ /* 0x000fc60000764270 */
[----:B------:R3:W-:Y:S01]  /*ff90*/  @P2 STG.E.U16 desc[UR14][R2.64+0x50], R13 ;  /* 0x0000500d02002986 */ /* 0x0007e2000c10150e */
[----:B------:R-:W-:Y:S01]  /*ffa0*/  ISETP.GT.AND P2, PT, R0, 0x29, P1 ;  /* 0x000000290000780c */ /* 0x000fe20000f44270 */
[----:B------:R-:W-:Y:S02]  /*ffb0*/  FMUL R6, R248, UR13 ;  /* 0x0000000df8067c20 */ /* 0x000fe40008400000 */
[----:B------:R4:W-:Y:S01]  /*ffc0*/  @P4 STG.E.U16 desc[UR14][R4.64+0x50], R17 ;  /* 0x0000501104004986 */ /* 0x0009e2000c10150e */
[----:B------:R-:W-:Y:S02]  /*ffd0*/  ISETP.GT.AND P4, PT, R0, 0x31, P0 ;  /* 0x000000310000780c */ /* 0x000fe40000784270 */
[----:B------:R-:W-:Y:S01]  /*ffe0*/  F2FP.F16.F32.PACK_AB R6, RZ, R6 ;  /* 0x00000006ff06723e */ /* 0x000fe200000000ff */
[----:B-1----:R-:W-:Y:S01]  /*fff0*/  FMUL R10, R244, UR13 ;  /* 0x0000000df40a7c20 */ /* 0x002fe20008400000 */
[----:B--2---:R-:W-:-:S05]  /*10000*/  FMUL R11, R243, UR13 ;  /* 0x0000000df30b7c20 */ /* 0x004fca0008400000 */
[----:B------:R-:W-:Y:S01]  /*10010*/  @P2 STG.E.U16 desc[UR14][R4.64+0x52], R6 ;  /* 0x0000520604002986 */ /* 0x000fe2000c10150e */
[----:B------:R-:W-:-:S03]  /*10020*/  ISETP.GT.AND P2, PT, R0, 0x31, P1 ;  /* 0x000000310000780c */ /* 0x000fc60000f44270 */
[----:B------:R-:W-:Y:S01]  /*10030*/  @P3 STG.E.U16 desc[UR14][R2.64+0x60], R7 ;  /* 0x0000600702003986 */ /* 0x000fe2000c10150e */
[----:B------:R-:W-:-:S03]  /*10040*/  ISETP.GT.AND P3, PT, R0, 0x38, P0 ;  /* 0x000000380000780c */ /* 0x000fc60000764270 */
[----:B------:R-:W-:Y:S01]  /*10050*/  @P4 STG.E.U16 desc[UR14][R2.64+0x62], R8 ;  /* 0x0000620802004986 */ /* 0x000fe2000c10150e */
[C---:B------:R-:W-:Y:S02]  /*10060*/  ISETP.GT.AND P4, PT, R0.reuse, 0x39, P0 ;  /* 0x000000390000780c */ /* 0x040fe40000784270 */
[----:B------:R-:W-:Y:S02]  /*10070*/  F2FP.F16.F32.PACK_AB R10, RZ, R10 ;  /* 0x0000000aff0a723e */ /* 0x000fe400000000ff */
[----:B------:R-:W-:Y:S01]  /*10080*/  F2FP.F16.F32.PACK_AB R11, RZ, R11 ;  /* 0x0000000bff0b723e */ /* 0x000fe200000000ff */
[----:B------:R-:W-:Y:S01]  /*10090*/  @P5 STG.E.U16 desc[UR14][R4.64+0x60], R9 ;  /* 0x0000600904005986 */ /* 0x000fe2000c10150e */
[----:B------:R-:W-:-:S03]  /*100a0*/  ISETP.GT.AND P5, PT, R0, 0x38, P1 ;  /* 0x000000380000780c */ /* 0x000fc60000fa4270 */
[----:B------:R-:W-:Y:S01]  /*100b0*/  @P2 STG.E.U16 desc[UR14][R4.64+0x62], R10 ;  /* 0x0000620a04002986 */ /* 0x000fe2000c10150e */
[----:B------:R-:W-:Y:S01]  /*100c0*/  ISETP.GT.AND P2, PT, R0, 0x39, P1 ;  /* 0x000000390000780c */ /* 0x000fe20000f44270 */
[----:B---3--:R-:W-:Y:S02]  /*100d0*/  FMUL R13, R242, UR13 ;  /* 0x0000000df20d7c20 */ /* 0x008fe40008400000 */
[----:B------:R-:W-:Y:S01]  /*100e0*/  @P3 STG.E.U16 desc[UR14][R2.64+0x70], R11 ;  /* 0x0000700b02003986 */ /* 0x000fe2000c10150e */
[C---:B------:R-:W-:Y:S01]  /*100f0*/  ISETP.GT.AND P3, PT, R0.reuse, 0x40, P0 ;  /* 0x000000400000780c */ /* 0x040fe20000764270 */
[----:B------:R-:W-:Y:S02]  /*10100*/  FMUL R15, R241, UR13 ;  /* 0x0000000df10f7c20 */ /* 0x000fe40008400000 */
[----:B------:R-:W-:Y:S01]  /*10110*/  @P4 STG.E.U16 desc[UR14][R2.64+0x72], R12 ;  /* 0x0000720c02004986 */ /* 0x000fe2000c10150e */
[----:B------:R-:W-:Y:S02]  /*10120*/  ISETP.GT.AND P4, PT, R0, 0x41, P0 ;  /* 0x000000410000780c */ /* 0x000fe40000784270 */
[----:B------:R-:W-:-:S02]  /*10130*/  F2FP.F16.F32.PACK_AB R13, RZ, R13 ;  /* 0x0000000dff0d723e */ /* 0x000fc400000000ff */
[----:B------:R-:W-:-:S03]  /*10140*/  F2FP.F16.F32.PACK_AB R15, RZ, R15 ;  /* 0x0000000fff0f723e */ /* 0x000fc600000000ff */
[----:B------:R-:W-:Y:S01]  /*10150*/  @P5 STG.E.U16 desc[UR14][R4.64+0x70], R13 ;  /* 0x0000700d04005986 */ /* 0x000fe2000c10150e */
[----:B------:R-:W-:-:S03]  /*10160*/  ISETP.GT.AND P5, PT, R0, 0x40, P1 ;  /* 0x000000400000780c */ /* 0x000fc60000fa4270 */
[----:B------:R-:W-:Y:S01]  /*10170*/  @P2 STG.E.U16 desc[UR14][R4.64+0x72], R15 ;  /* 0x0000720f04002986 */ /* 0x000fe2000c10150e */
[----:B------:R-:W-:Y:S01]  /*10180*/  ISETP.GT.AND P2, PT, R0, 0x41, P1 ;  /* 0x000000410000780c */ /* 0x000fe20000f44270 */
[----:B----4-:R-:W-:Y:S02]  /*10190*/  FMUL R17, R240, UR13 ;  /* 0x0000000df0117c20 */ /* 0x010fe40008400000 */
[----:B------:R-:W-:Y:S01]  /*101a0*/  @P3 STG.E.U16 desc[UR14][R2.64+0x80], R16 ;  /* 0x0000801002003986 */ /* 0x000fe2000c10150e */
[----:B------:R-:W-:-:S03]  /*101b0*/  ISETP.GT.AND P3, PT, R0, 0x48, P0 ;  /* 0x000000480000780c */ /* 0x000fc60000764270 */
[----:B------:R-:W-:Y:S01]  /*101c0*/  @P4 STG.E.U16 desc[UR14][R2.64+0x82], R18 ;  /* 0x0000821202004986 */ /* 0x000fe2000c10150e */
[----:B------:R-:W-:Y:S02]  /*101d0*/  ISETP.GT.AND P4, PT, R0, 0x49, P0 ;  /* 0x000000490000780c */ /* 0x000fe40000784270 */
[----:B------:R-:W-:-:S05]  /*101e0*/  F2FP.F16.F32.PACK_AB R17, RZ, R17 ;  /* 0x00000011ff11723e */ /* 0x000fca00000000ff */
[----:B------:R-:W-:Y:S01]  /*101f0*/  @P5 STG.E.U16 desc[UR14][R4.64+0x80], R17 ;  /* 0x0000801104005986 */ /* 0x000fe2000c10150e */
[----:B------:R-:W-:-:S03]  /*10200*/  ISETP.GT.AND P5, PT, R0, 0x48, P1 ;  /* 0x000000480000780c */ /* 0x000fc60000fa4270 */
        /* <DEDUP_REMOVED lines=43> */
[C---:B------:R-:W-:Y:S02]  /*104c0*/  ISETP.GT.AND P3, PT, R0.reuse, 0x78, P0 ;  /* 0x000000780000780c */ /* 0x040fe40000764270 */
[C---:B------:R-:W-:Y:S01]  /*104d0*/  ISETP.GT.AND P0, PT, R0.reuse, 0x79, P0 ;  /* 0x000000790000780c */ /* 0x040fe20000704270 */
[----:B------:R-:W-:Y:S01]  /*104e0*/  @P4 STG.E.U16 desc[UR14][R2.64+0xe2], R233 ;  /* 0x0000e2e902004986 */ /* 0x000fe2000c10150e */
[C---:B------:R-:W-:Y:S02]  /*104f0*/  ISETP.GT.AND P4, PT, R0.reuse, 0x78, P1 ;  /* 0x000000780000780c */ /* 0x040fe40000f84270 */
[----:B------:R-:W-:Y:S01]  /*10500*/  ISETP.GT.AND P1, PT, R0, 0x79, P1 ;  /* 0x000000790000780c */ /* 0x000fe20000f24270 */
[----:B------:R-:W-:Y:S01]  /*10510*/  @P5 STG.E.U16 desc[UR14][R4.64+0xe0], R234 ;  /* 0x0000e0ea04005986 */ /* 0x000fe2000c10150e */
[----:B------:R-:W-:-:S03]  /*10520*/  USHF.L.U32 UR10, UR6, 0x1, URZ ;  /* 0x00000001060a7899 */ /* 0x000fc6000800063f */
[----:B------:R-:W-:Y:S04]  /*10530*/  @P2 STG.E.U16 desc[UR14][R4.64+0xe2], R235 ;  /* 0x0000e2eb04002986 */ /* 0x000fe8000c10150e */
[----:B------:R-:W-:Y:S04]  /*10540*/  @P3 STG.E.U16 desc[UR14][R2.64+0xf0], R236 ;  /* 0x0000f0ec02003986 */ /* 0x000fe8000c10150e */
[----:B------:R-:W-:Y:S01]  /*10550*/  @P0 STG.E.U16 desc[UR14][R2.64+0xf2], R237 ;  /* 0x0000f2ed02000986 */ /* 0x000fe2000c10150e */
[----:B------:R-:W-:-:S03]  /*10560*/  ISETP.GT.AND P0, PT, R14, 0x48, PT ;  /* 0x000000480e00780c */ /* 0x000fc60003f04270 */
[----:B------:R-:W-:Y:S01]  /*10570*/  @P4 STG.E.U16 desc[UR14][R4.64+0xf0], R238 ;  /* 0x0000f0ee04004986 */ /* 0x000fe2000c10150e */
[----:B------:R-:W-:-:S03]  /*10580*/  USHF.L.U64.HI UR6, UR6, 0x1, UR7 ;  /* 0x0000000106067899 */ /* 0x000fc60008010207 */
[----:B------:R1:W-:Y:S01]  /*10590*/  @P1 STG.E.U16 desc[UR14][R4.64+0xf2], R239 ;  /* 0x0000f2ef04001986 */ /* 0x0003e2000c10150e */
[----:B------:R-:W-:Y:S02]  /*105a0*/  ISETP.GT.AND P1, PT, R14, 0x40, PT ;  /* 0x000000400e00780c */ /* 0x000fe40003f24270 */
[C---:B------:R-:W-:Y:S02]  /*105b0*/  ISETP.GT.AND P3, PT, R0.reuse, RZ, P0 ;  /* 0x000000ff0000720c */ /* 0x040fe40000764270 */
[C---:B------:R-:W-:Y:S02]  /*105c0*/  ISETP.GT.AND P5, PT, R0.reuse, RZ, P1 ;  /* 0x000000ff0000720c */ /* 0x040fe40000fa4270 */
[----:B------:R-:W-:Y:S02]  /*105d0*/  ISETP.GT.AND P4, PT, R0, 0x1, P1 ;  /* 0x000000010000780c */ /* 0x000fe40000f84270 */
[----:B-1----:R-:W-:Y:S02]  /*105e0*/  IADD3 R4, P6, R2, UR10, RZ ;  /* 0x0000000a02047c10 */ /* 0x002fe4000ffde0ff */
[----:B------:R-:W-:-:S02]  /*105f0*/  ISETP.GT.AND P2, PT, R0, 0x1, P0 ;  /* 0x000000010000780c */ /* 0x000fc40000744270 */
[----:B------:R-:W-:Y:S02]  /*10600*/  IADD3.X R5, R3, UR6, RZ, P6, !PT ;  /* 0x0000000603057c10 */ /* 0x000fe4000b7fe4ff */
[----:B------:R-:W-:Y:S02]  /*10610*/  IADD3 R10, P6, R4, UR9, RZ ;  /* 0x00000009040a7c10 */ /* 0x000fe4000ffde0ff */
[----:B------:R-:W-:Y:S02]  /*10620*/  F2FP.F16.F32.PACK_AB R152, RZ, R152 ;  /* 0x00000098ff98723e */ /* 0x000fe400000000ff */
[----:B------:R-:W-:Y:S02]  /*10630*/  F2FP.F16.F32.PACK_AB R153, RZ, R153 ;  /* 0x00000099ff99723e */ /* 0x000fe400000000ff */
[----:B------:R-:W-:Y:S02]  /*10640*/  F2FP.F16.F32.PACK_AB R154, RZ, R154 ;  /* 0x0000009aff9a723e */ /* 0x000fe400000000ff */
[----:B------:R-:W-:Y:S01]  /*10650*/  IADD3.X R11, R5, UR8, RZ, P6, !PT ;  /* 0x00000008050b7c10 */ /* 0x000fe2000b7fe4ff */
[----:B------:R-:W-:Y:S01]  /*10660*/  FMUL R6, R156, UR13 ;  /* 0x0000000d9c067c20 */ /* 0x000fe20008400000 */
[----:B------:R-:W-:Y:S01]  /*10670*/  F2FP.F16.F32.PACK_AB R155, RZ, R155 ;  /* 0x0000009bff9b723e */ /* 0x000fe200000000ff */
[----:B------:R-:W-:Y:S01]  /*10680*/  @P5 STG.E.U16 desc[UR14][R4.64], R152 ;  /* 0x0000009804005986 */ /* 0x000fe2000c10150e */
[----:B------:R-:W-:-:S03]  /*10690*/  FMUL R7, R157, UR13 ;  /* 0x0000000d9d077c20 */ /* 0x000fc60008400000 */
[----:B------:R-:W-:Y:S01]  /*106a0*/  @P4 STG.E.U16 desc[UR14][R4.64+0x2], R153 ;  /* 0x0000029904004986 */ /* 0x000fe2000c10150e */
[----:B------:R-:W-:-:S03]  /*106b0*/  ISETP.GT.AND P4, PT, R0, 0x9, P1 ;  /* 0x000000090000780c */ /* 0x000fc60000f84270 */
[----:B------:R-:W-:Y:S01]  /*106c0*/  @P3 STG.E.U16 desc[UR14][R10.64], R154 ;  /* 0x0000009a0a003986 */ /* 0x000fe2000c10150e */
[C---:B------:R-:W-:Y:S01]  /*106d0*/  ISETP.GT.AND P3, PT, R0.reuse, 0x8, P1 ;  /* 0x000000080000780c */ /* 0x040fe20000f64270 */
[----:B------:R-:W-:Y:S01]  /*106e0*/  IMAD.U32 R9, RZ, RZ, UR9 ;  /* 0x00000009ff097e24 */ /* 0x000fe2000f8e00ff */
[----:B------:R-:W-:Y:S01]  /*106f0*/  F2FP.F16.F32.PACK_AB R6, RZ, R6 ;  /* 0x00000006ff06723e */ /* 0x000fe200000000ff */
[----:B------:R1:W-:Y:S01]  /*10700*/  @P2 STG.E.U16 desc[UR14][R10.64+0x2], R155 ;  /* 0x0000029b0a002986 */ /* 0x0003e2000c10150e */
[----:B------:R-:W-:Y:S01]  /*10710*/  ISETP.GT.AND P2, PT, R0, 0x8, P0 ;  /* 0x000000080000780c */ /* 0x000fe20000744270 */
[----:B------:R-:W-:Y:S01]  /*10720*/  FMUL R8, R158, UR13 ;  /* 0x0000000d9e087c20 */ /* 0x000fe20008400000 */
[----:B------:R-:W-:-:S04]  /*10730*/  F2FP.F16.F32.PACK_AB R7, RZ, R7 ;  /* 0x00000007ff07723e */ /* 0x000fc800000000ff */
[----:B------:R-:W-:Y:S02]  /*10740*/  F2FP.F16.F32.PACK_AB R8, RZ, R8 ;  /* 0x00000008ff08723e */ /* 0x000fe400000000ff */
[----:B-1----:R-:W-:Y:S01]  /*10750*/  PRMT R10, R6, 0x7610, R10 ;  /* 0x00007610060a7816 */ /* 0x002fe2000000000a */
[----:B------:R-:W-:Y:S01]  /*10760*/  IMAD.U32 R11, RZ, RZ, UR8 ;  /* 0x00000008ff0b7e24 */ /* 0x000fe2000f8e00ff */
[----:B------:R-:W-:Y:S02]  /*10770*/  IADD3 R6, P5, P6, R9, UR10, R2 ;  /* 0x0000000a09067c10 */ /* 0x000fe4000febe002 */
[----:B------:R-:W-:Y:S02]  /*10780*/  PRMT R9, R7, 0x7610, R9 ;  /* 0x0000761007097816 */ /* 0x000fe40000000009 */
[----:B------:R-:W-:Y:S01]  /*10790*/  IADD3.X R7, R11, UR6, R3, P5, P6 ;  /* 0x000000060b077c10 */ /* 0x000fe2000afec403 */
[----:B------:R-:W-:Y:S01]  /*107a0*/  @P3 STG.E.U16 desc[UR14][R4.64+0x10], R10 ;  /* 0x0000100a04003986 */ /* 0x000fe2000c10150e */
[----:B------:R-:W-:-:S03]  /*107b0*/  ISETP.GT.AND P3, PT, R0, 0x9, P0 ;  /* 0x000000090000780c */ /* 0x000fc60000764270 */
[----:B------:R-:W-:Y:S01]  /*107c0*/  @P4 STG.E.U16 desc[UR14][R4.64+0x12], R9 ;  /* 0x0000120904004986 */ /* 0x000fe2000c10150e */
[C---:B------:R-:W-:Y:S01]  /*107d0*/  ISETP.GT.AND P4, PT, R0.reuse, 0x10, P1 ;  /* 0x000000100000780c */ /* 0x040fe20000f84270 */
[----:B------:R-:W-:Y:S01]  /*107e0*/  FMUL R159, R159, UR13 ;  /* 0x0000000d9f9f7c20 */ /* 0x000fe20008400000 */
[C---:B------:R-:W-:Y:S01]  /*107f0*/  ISETP.GT.AND P5, PT, R0.reuse, 0x11, P1 ;  /* 0x000000110000780c */ /* 0x040fe20000fa4270 */
[----:B------:R-:W-:Y:S01]  /*10800*/  @P2 STG.E.U16 desc[UR14][R6.64+0x10], R8 ;  /* 0x0000100806002986 */ /* 0x000fe2000c10150e */
[----:B------:R-:W-:Y:S01]  /*10810*/  ISETP.GT.AND P2, PT, R0, 0x10, P0 ;  /* 0x000000100000780c */ /* 0x000fe20000744270 */
[----:B------:R-:W-:Y:S01]  /*10820*/  FMUL R160, R160, UR13 ;  /* 0x0000000da0a07c20 */ /* 0x000fe20008400000 */
[----:B------:R-:W-:Y:S01]  /*10830*/  FMUL R161, R161, UR13 ;  /* 0x0000000da1a17c20 */ /* 0x000fe20008400000 */
[----:B------:R-:W-:Y:S01]  /*10840*/  FMUL R162, R162, UR13 ;  /* 0x0000000da2a27c20 */ /* 0x000fe20008400000 */
[----:B------:R-:W-:Y:S02]  /*10850*/  F2FP.F16.F32.PACK_AB R159, RZ, R159 ;  /* 0x0000009fff9f723e */ /* 0x000fe400000000ff */
[----:B------:R-:W-:-:S02]  /*10860*/  F2FP.F16.F32.PACK_AB R160, RZ, R160 ;  /* 0x000000a0ffa0723e */ /* 0x000fc400000000ff */
[----:B------:R-:W-:Y:S02]  /*10870*/  F2FP.F16.F32.PACK_AB R161, RZ, R161 ;  /* 0x000000a1ffa1723e */ /* 0x000fe400000000ff */
[----:B------:R-:W-:Y:S01]  /*10880*/  F2FP.F16.F32.PACK_AB R162, RZ, R162 ;  /* 0x000000a2ffa2723e */ /* 0x000fe200000000ff */
[----:B------:R-:W-:Y:S01]  /*10890*/  @P3 STG.E.U16 desc[UR14][R6.64+0x12], R159 ;  /* 0x0000129f06003986 */ /* 0x000fe2000c10150e */
[----:B------:R-:W-:-:S03]  /*108a0*/  ISETP.GT.AND P3, PT, R0, 0x11, P0 ;  /* 0x000000110000780c */ /* 0x000fc60000764270 */
[----:B------:R-:W-:Y:S01]  /*108b0*/  @P4 STG.E.U16 desc[UR14][R4.64+0x20], R160 ;  /* 0x000020a004004986 */ /* 0x000fe2000c10150e */
[C---:B------:R-:W-:Y:S01]  /*108c0*/  ISETP.GT.AND P4, PT, R0.reuse, 0x18, P1 ;  /* 0x000000180000780c */ /* 0x040fe20000f84270 */
[----:B------:R-:W-:Y:S02]  /*108d0*/  FMUL R163, R163, UR13 ;  /* 0x0000000da3a37c20 */ /* 0x000fe40008400000 */
[----:B------:R-:W-:Y:S01]  /*108e0*/  @P5 STG.E.U16 desc[UR14][R4.64+0x22], R161 ;  /* 0x000022a104005986 */ /* 0x000fe2000c10150e */
[----:B------:R-:W-:Y:S01]  /*108f0*/  ISETP.GT.AND P5, PT, R0, 0x19, P1 ;  /* 0x000000190000780c */ /* 0x000fe20000fa4270 */
[----:B------:R-:W-:Y:S02]  /*10900*/  FMUL R164, R164, UR13 ;  /* 0x0000000da4a47c20 */ /* 0x000fe40008400000 */
[----:B------:R-:W-:Y:S01]  /*10910*/  @P2 STG.E.U16 desc[UR14][R6.64+0x20], R162 ;  /* 0x000020a206002986 */ /* 0x000fe2000c10150e */
[----:B------:R-:W-:Y:S01]  /*10920*/  ISETP.GT.AND P2, PT, R0, 0x18, P0 ;  /* 0x000000180000780c */ /* 0x000fe20000744270 */
[----:B------:R-:W-:Y:S01]  /*10930*/  FMUL R165, R165, UR13 ;  /* 0x0000000da5a57c20 */ /* 0x000fe20008400000 */
[----:B------:R-:W-:Y:S01]  /*10940*/  FMUL R166, R166, UR13 ;  /* 0x0000000da6a67c20 */ /* 0x000fe20008400000 */
[----:B------:R-:W-:-:S02]  /*10950*/  F2FP.F16.F32.PACK_AB R163, RZ, R163 ;  /* 0x000000a3ffa3723e */ /* 0x000fc400000000ff */
[----:B------:R-:W-:Y:S02]  /*10960*/  F2FP.F16.F32.PACK_AB R164, RZ, R164 ;  /* 0x000000a4ffa4723e */ /* 0x000fe400000000ff */
        /* <DEDUP_REMOVED lines=181> */
[C---:B------:R-:W-:Y:S02]  /*114c0*/  ISETP.GT.AND P4, PT, R0.reuse, 0x71, P0 ;  /* 0x000000710000780c */ /* 0x040fe40000784270 */
[----:B------:R-:W-:Y:S01]  /*114d0*/  ISETP.GT.AND P1, PT, R0, 0x79, P1 ;  /* 0x000000790000780c */ /* 0x000fe20000f24270 */
[----:B------:R-:W-:Y:S01]  /*114e0*/  @P5 STG.E.U16 desc[UR14][R4.64+0xe2], R209 ;  /* 0x0000e2d104005986 */ /* 0x000fe2000c10150e */
[----:B------:R-:W-:-:S03]  /*114f0*/  FMUL R211, R211, UR13 ;  /* 0x0000000dd3d37c20 */ /* 0x000fc60008400000 */
[----:B------:R-:W-:Y:S01]  /*11500*/  @P2 STG.E.U16 desc[UR14][R6.64+0xe0], R210 ;  /* 0x0000e0d206002986 */ /* 0x000fe2000c10150e */
[----:B------:R-:W-:Y:S01]  /*11510*/  ISETP.GT.AND P2, PT, R0, 0x78, P0 ;  /* 0x000000780000780c */ /* 0x000fe20000744270 */
[----:B------:R-:W-:Y:S01]  /*11520*/  FMUL R212, R212, UR13 ;  /* 0x0000000dd4d47c20 */ /* 0x000fe20008400000 */
[----:B------:R-:W-:Y:S01]  /*11530*/  FMUL R213, R213, UR13 ;  /* 0x0000000dd5d57c20 */ /* 0x000fe20008400000 */
[----:B------:R-:W-:Y:S02]  /*11540*/  F2FP.F16.F32.PACK_AB R211, RZ, R211 ;  /* 0x000000d3ffd3723e */ /* 0x000fe400000000ff */
[----:B------:R-:W-:Y:S01]  /*11550*/  ISETP.GT.AND P0, PT, R0, 0x79, P0 ;  /* 0x000000790000780c */ /* 0x000fe20000704270 */
[----:B------:R-:W-:Y:S01]  /*11560*/  FMUL R214, R214, UR13 ;  /* 0x0000000dd6d67c20 */ /* 0x000fe20008400000 */
[----:B------:R-:W-:Y:S02]  /*11570*/  F2FP.F16.F32.PACK_AB R212, RZ, R212 ;  /* 0x000000d4ffd4723e */ /* 0x000fe400000000ff */
[----:B------:R-:W-:Y:S01]  /*11580*/  F2FP.F16.F32.PACK_AB R213, RZ, R213 ;  /* 0x000000d5ffd5723e */ /* 0x000fe200000000ff */
[----:B------:R-:W-:Y:S01]  /*11590*/  @P4 STG.E.U16 desc[UR14][R6.64+0xe2], R211 ;  /* 0x0000e2d306004986 */ /* 0x000fe2000c10150e */
[----:B------:R-:W-:Y:S01]  /*115a0*/  F2FP.F16.F32.PACK_AB R214, RZ, R214 ;  /* 0x000000d6ffd6723e */ /* 0x000fe200000000ff */
[----:B------:R-:W-:-:S02]  /*115b0*/  USHF.L.U32 UR7, UR18, 0x8, URZ ;  /* 0x0000000812077899 */ /* 0x000fc4000800063f */
[----:B------:R-:W-:Y:S04]  /*115c0*/  @P3 STG.E.U16 desc[UR14][R4.64+0xf0], R212 ;  /* 0x0000f0d404003986 */ /* 0x000fe8000c10150e */
[----:B------:R1:W-:Y:S01]  /*115d0*/  @P1 STG.E.U16 desc[UR14][R4.64+0xf2], R213 ;  /* 0x0000f2d504001986 */ /* 0x0003e2000c10150e */
[----:B------:R-:W-:Y:S01]  /*115e0*/  FMUL R215, R215, UR13 ;  /* 0x0000000dd7d77c20 */ /* 0x000fe20008400000 */
[----:B------:R-:W-:Y:S01]  /*115f0*/  USHF.L.U64.HI UR6, UR18, 0x8, UR19 ;  /* 0x0000000812067899 */ /* 0x000fe20008010213 */
[----:B-1----:R-:W-:Y:S01]  /*11600*/  @P2 MOV R4, R6 ;  /* 0x0000000600042202 */ /* 0x002fe20000000f00 */
[----:B------:R-:W-:Y:S02]  /*11610*/  @P2 IMAD.MOV.U32 R5, RZ, RZ, R7 ;  /* 0x000000ffff052224 */ /* 0x000fe400078e0007 */
[----:B------:R-:W-:-:S03]  /*11620*/  F2FP.F16.F32.PACK_AB R215, RZ, R215 ;  /* 0x000000d7ffd7723e */ /* 0x000fc600000000ff */
[----:B------:R1:W-:Y:S01]  /*11630*/  @P2 STG.E.U16 desc[UR14][R4.64+0xf0], R214 ;  /* 0x0000f0d604002986 */ /* 0x0003e2000c10150e */
[C---:B------:R-:W-:Y:S01]  /*11640*/  ISETP.GT.AND P3, PT, R14.reuse, 0x80, PT ;  /* 0x000000800e00780c */ /* 0x040fe20003f64270 */
[----:B------:R-:W-:Y:S01]  /*11650*/  IMAD.U32 R9, RZ, RZ, UR6 ;  /* 0x00000006ff097e24 */ /* 0x000fe2000f8e00ff */
[----:B------:R-:W-:Y:S01]  /*11660*/  ISETP.GT.AND P1, PT, R14, 0x88, PT ;  /* 0x000000880e00780c */ /* 0x000fe20003f24270 */
[----:B-1----:R-:W-:Y:S02]  /*11670*/  @P0 IMAD.MOV.U32 R5, RZ, RZ, R7 ;  /* 0x000000ffff050224 */ /* 0x002fe400078e0007 */
[----:B------:R-:W-:Y:S02]  /*11680*/  IMAD.U32 R7, RZ, RZ, UR7 ;  /* 0x00000007ff077e24 */ /* 0x000fe4000f8e00ff */
[----:B------:R-:W-:-:S03]  /*11690*/  @P0 IMAD.MOV.U32 R4, RZ, RZ, R6 ;  /* 0x000000ffff040224 */ /* 0x000fc600078e0006 */
[----:B------:R-:W-:Y:S02]  /*116a0*/  IADD3 R6, P5, P6, R2, UR9, R7 ;  /* 0x0000000902067c10 */ /* 0x000fe4000febe007 */
[----:B------:R1:W-:Y:S01]  /*116b0*/  @P0 STG.E.U16 desc[UR14][R4.64+0xf2], R215 ;  /* 0x0000f2d704000986 */ /* 0x0003e2000c10150e */
[C---:B------:R-:W-:Y:S02]  /*116c0*/  ISETP.GT.AND P0, PT, R0.reuse, RZ, P3 ;  /* 0x000000ff0000720c */ /* 0x040fe40001f04270 */
[----:B------:R-:W-:Y:S02]  /*116d0*/  ISETP.GT.AND P2, PT, R0, 0x1, P3 ;  /* 0x000000010000780c */ /* 0x000fe40001f44270 */
[----:B------:R-:W-:Y:S01]  /*116e0*/  IADD3.X R7, R3, UR8, R9, P5, P6 ;  /* 0x0000000803077c10 */ /* 0x000fe2000afec409 */
[----:B------:R-:W-:Y:S01]  /*116f0*/  FMUL R88, R88, UR13 ;  /* 0x0000000d58587c20 */ /* 0x000fe20008400000 */
[----:B------:R-:W-:Y:S01]  /*11700*/  ISETP.GT.AND P5, PT, R0, RZ, P1 ;  /* 0x000000ff0000720c */ /* 0x000fe20000fa4270 */
[----:B------:R-:W-:Y:S01]  /*11710*/  FMUL R89, R89, UR13 ;  /* 0x0000000d59597c20 */ /* 0x000fe20008400000 */
[----:B-1----:R-:W-:Y:S01]  /*11720*/  IADD3 R4, P4, R2, UR7, RZ ;  /* 0x0000000702047c10 */ /* 0x002fe2000ff9e0ff */
[----:B------:R-:W-:-:S03]  /*11730*/  FMUL R90, R90, UR13 ;  /* 0x0000000d5a5a7c20 */ /* 0x000fc60008400000 */
[----:B------:R-:W-:Y:S02]  /*11740*/  IADD3.X R5, R3, UR6, RZ, P4, !PT ;  /* 0x0000000603057c10 */ /* 0x000fe4000a7fe4ff */
[----:B------:R-:W-:Y:S02]  /*11750*/  IADD3 R8, P4, R4, UR9, RZ ;  /* 0x0000000904087c10 */ /* 0x000fe4000ff9e0ff */
[----:B------:R-:W-:Y:S02]  /*11760*/  F2FP.F16.F32.PACK_AB R88, RZ, R88 ;  /* 0x00000058ff58723e */ /* 0x000fe400000000ff */
[----:B------:R-:W-:Y:S02]  /*11770*/  F2FP.F16.F32.PACK_AB R89, RZ, R89 ;  /* 0x00000059ff59723e */ /* 0x000fe400000000ff */
[----:B------:R-:W-:Y:S02]  /*11780*/  F2FP.F16.F32.PACK_AB R90, RZ, R90 ;  /* 0x0000005aff5a723e */ /* 0x000fe400000000ff */
[----:B------:R-:W-:Y:S01]  /*11790*/  IADD3.X R9, R5, UR8, RZ, P4, !PT ;  /* 0x0000000805097c10 */ /* 0x000fe2000a7fe4ff */
[----:B------:R-:W-:Y:S01]  /*117a0*/  @P0 STG.E.U16 desc[UR14][R4.64], R88 ;  /* 0x0000005804000986 */ /* 0x000fe2000c10150e */
[----:B------:R-:W-:-:S02]  /*117b0*/  ISETP.GT.AND P0, PT, R0, 0x1, P1 ;  /* 0x000000010000780c */ /* 0x000fc40000f04270 */
[C---:B------:R-:W-:Y:S01]  /*117c0*/  ISETP.GT.AND P4, PT, R0.reuse, 0x9, P3 ;  /* 0x000000090000780c */ /* 0x040fe20001f84270 */
[----:B------:R-:W-:Y:S01]  /*117d0*/  @P2 STG.E.U16 desc[UR14][R4.64+0x2], R89 ;  /* 0x0000025904002986 */ /* 0x000fe2000c10150e */
[C---:B------:R-:W-:Y:S01]  /*117e0*/  ISETP.GT.AND P2, PT, R0.reuse, 0x8, P3 ;  /* 0x000000080000780c */ /* 0x040fe20001f44270 */
[----:B------:R-:W-:Y:S02]  /*117f0*/  FMUL R91, R91, UR13 ;  /* 0x0000000d5b5b7c20 */ /* 0x000fe40008400000 */
[----:B------:R-:W-:Y:S01]  /*11800*/  @P5 STG.E.U16 desc[UR14][R8.64], R90 ;  /* 0x0000005a08005986 */ /* 0x000fe2000c10150e */
[----:B------:R-:W-:Y:S01]  /*11810*/  ISETP.GT.AND P5, PT, R0, 0x8, P1 ;  /* 0x000000080000780c */ /* 0x000fe20000fa4270 */
[----:B------:R-:W-:Y:S01]  /*11820*/  FMUL R92, R92, UR13 ;  /* 0x0000000d5c5c7c20 */ /* 0x000fe20008400000 */
[----:B------:R-:W-:Y:S01]  /*11830*/  FMUL R93, R93, UR13 ;  /* 0x0000000d5d5d7c20 */ /* 0x000fe20008400000 */
[----:B------:R-:W-:Y:S01]  /*11840*/  FMUL R94, R94, UR13 ;  /* 0x0000000d5e5e7c20 */ /* 0x000fe20008400000 */
[----:B------:R-:W-:-:S02]  /*11850*/  F2FP.F16.F32.PACK_AB R91, RZ, R91 ;  /* 0x0000005bff5b723e */ /* 0x000fc400000000ff */
[----:B------:R-:W-:Y:S02]  /*11860*/  F2FP.F16.F32.PACK_AB R92, RZ, R92 ;  /* 0x0000005cff5c723e */ /* 0x000fe400000000ff */
[----:B------:R-:W-:Y:S02]  /*11870*/  F2FP.F16.F32.PACK_AB R93, RZ, R93 ;  /* 0x0000005dff5d723e */ /* 0x000fe400000000ff */
[----:B------:R-:W-:Y:S01]  /*11880*/  F2FP.F16.F32.PACK_AB R94, RZ, R94 ;  /* 0x0000005eff5e723e */ /* 0x000fe200000000ff */
[----:B------:R1:W-:Y:S01]  /*11890*/  @P0 STG.E.U16 desc[UR14][R8.64+0x2], R91 ;  /* 0x0000025b08000986 */ /* 0x0003e2000c10150e */
[----:B------:R-:W-:-:S03]  /*118a0*/  ISETP.GT.AND P0, PT, R0, 0x9, P1 ;  /* 0x000000090000780c */ /* 0x000fc60000f04270 */
[----:B------:R-:W-:Y:S01]  /*118b0*/  @P2 STG.E.U16 desc[UR14][R4.64+0x10], R92 ;  /* 0x0000105c04002986 */ /* 0x000fe2000c10150e */
[----:B------:R-:W-:-:S03]  /*118c0*/  ISETP.GT.AND P2, PT, R0, 0x10, P3 ;  /* 0x000000100000780c */ /* 0x000fc60001f44270 */
        /* <DEDUP_REMOVED lines=140> */
[----:B------:R-:W-:Y:S04]  /*12190*/  @P0 STG.E.U16 desc[UR14][R6.64+0x92], R127 ;  /* 0x0000927f06000986 */ /* 0x000fe8000c10150e */
[----:B------:R-:W-:Y:S01]  /*121a0*/  @P2 STG.E.U16 desc[UR14][R4.64+0xa0], R128 ;  /* 0x0000a08004002986 */ /* 0x000fe2000c10150e */
[----:B------:R-:W-:-:S03]  /*121b0*/  ISETP.GT.AND P2, PT, R0, 0x51, P1 ;  /* 0x000000510000780c */ /* 0x000fc60000f44270 */
[----:B------:R-:W-:Y:S01]  /*121c0*/  @P4 STG.E.U16 desc[UR14][R4.64+0xa2], R129 ;  /* 0x0000a28104004986 */ /* 0x000fe2000c10150e */
[----:B------:R-:W-:-:S03]  /*121d0*/  FMUL R131, R131, UR13 ;  /* 0x0000000d83837c20 */ /* 0x000fc60008400000 */
[----:B------:R-:W-:Y:S01]  /*121e0*/  @P5 STG.E.U16 desc[UR14][R6.64+0xa0], R130 ;  /* 0x0000a08206005986 */ /* 0x000fe2000c10150e */
[----:B------:R-:W-:Y:S01]  /*121f0*/  ISETP.GT.AND P5, PT, R0, 0x59, P3 ;  /* 0x000000590000780c */ /* 0x000fe20001fa4270 */
[----:B------:R-:W-:Y:S01]  /*12200*/  FMUL R133, R133, UR13 ;  /* 0x0000000d85857c20 */ /* 0x000fe20008400000 */
[----:B------:R-:W-:-:S04]  /*12210*/  F2FP.F16.F32.PACK_AB R131, RZ, R131 ;  /* 0x00000083ff83723e */ /* 0x000fc800000000ff */
[----:B------:R-:W-:Y:S01]  /*12220*/  F2FP.F16.F32.PACK_AB R133, RZ, R133 ;  /* 0x00000085ff85723e */ /* 0x000fe200000000ff */
[----:B------:R-:W-:Y:S01]  /*12230*/  @P2 STG.E.U16 desc[UR14][R6.64+0xa2], R131 ;  /* 0x0000a28306002986 */ /* 0x000fe2000c10150e */
[C---:B------:R-:W-:Y:S02]  /*12240*/  ISETP.GT.AND P4, PT, R0.reuse, 0x58, P3 ;  /* 0x000000580000780c */ /* 0x040fe40001f84270 */
[----:B------:R-:W-:Y:S01]  /*12250*/  ISETP.GT.AND P0, PT, R0, 0x58, P1 ;  /* 0x000000580000780c */ /* 0x000fe20000f04270 */
[----:B------:R-:W-:Y:S01]  /*12260*/  FMUL R132, R132, UR13 ;  /* 0x0000000d84847c20 */ /* 0x000fe20008400000 */
[C---:B------:R-:W-:Y:S01]  /*12270*/  ISETP.GT.AND P2, PT, R0.reuse, 0x59, P1 ;  /* 0x000000590000780c */ /* 0x040fe20000f44270 */
[----:B------:R-:W-:Y:S01]  /*12280*/  @P5 STG.E.U16 desc[UR14][R4.64+0xb2], R133 ;  /* 0x0000b28504005986 */ /* 0x000fe2000c10150e */
[----:B------:R-:W-:Y:S01]  /*12290*/  ISETP.GT.AND P5, PT, R0, 0x60, P3 ;  /* 0x000000600000780c */ /* 0x000fe20001fa4270 */
[----:B------:R-:W-:Y:S01]  /*122a0*/  FMUL R134, R134, UR13 ;  /* 0x0000000d86867c20 */ /* 0x000fe20008400000 */
        /* <DEDUP_REMOVED lines=8> */
[----:B------:R-:W-:Y:S01]  /*12330*/  @P4 STG.E.U16 desc[UR14][R4.64+0xb0], R132 ;  /* 0x0000b08404004986 */ /* 0x000fe2000c10150e */
[----:B------:R-:W-:-:S03]  /*12340*/  F2FP.F16.F32.PACK_AB R137, RZ, R137 ;  /* 0x00000089ff89723e */ /* 0x000fc600000000ff */
[----:B------:R-:W-:Y:S01]  /*12350*/  @P0 STG.E.U16 desc[UR14][R6.64+0xb0], R134 ;  /* 0x0000b08606000986 */ /* 0x000fe2000c10150e */
[----:B------:R-:W-:-:S03]  /*12360*/  ISETP.GT.AND P4, PT, R0, 0x60, P1 ;  /* 0x000000600000780c */ /* 0x000fc60000f84270 */
[----:B------:R-:W-:Y:S01]  /*12370*/  @P2 STG.E.U16 desc[UR14][R6.64+0xb2], R135 ;  /* 0x0000b28706002986 */ /* 0x000fe2000c10150e */
[----:B------:R-:W-:-:S03]  /*12380*/  FMUL R138, R138, UR13 ;  /* 0x0000000d8a8a7c20 */ /* 0x000fc60008400000 */
[----:B------:R-:W-:Y:S01]  /*12390*/  @P5 STG.E.U16 desc[UR14][R4.64+0xc0], R136 ;  /* 0x0000c08804005986 */ /* 0x000fe2000c10150e */
[----:B------:R-:W-:-:S03]  /*123a0*/  ISETP.GT.AND P5, PT, R0, 0x61, P1 ;  /* 0x000000610000780c */ /* 0x000fc60000fa4270 */
[----:B------:R-:W-:Y:S01]  /*123b0*/  @P6 STG.E.U16 desc[UR14][R4.64+0xc2], R137 ;  /* 0x0000c28904006986 */ /* 0x000fe2000c10150e */
[----:B------:R-:W-:Y:S01]  /*123c0*/  ISETP.GT.AND P6, PT, R0, 0x68, P3 ;  /* 0x000000680000780c */ /* 0x000fe20001fc4270 */
[----:B------:R-:W-:Y:S01]  /*123d0*/  FMUL R139, R139, UR13 ;  /* 0x0000000d8b8b7c20 */ /* 0x000fe20008400000 */
[----:B------:R-:W-:Y:S01]  /*123e0*/  FMUL R140, R140, UR13 ;  /* 0x0000000d8c8c7c20 */ /* 0x000fe20008400000 */
[----:B------:R-:W-:-:S03]  /*123f0*/  F2FP.F16.F32.PACK_AB R138, RZ, R138 ;  /* 0x0000008aff8a723e */ /* 0x000fc600000000ff */
        /* <DEDUP_REMOVED lines=11> */
[----:B------:R-:W-:-:S03]  /*124b0*/  F2FP.F16.F32.PACK_AB R141, RZ, R141 ;  /* 0x0000008dff8d723e */ /* 0x000fc600000000ff */
[----:B------:R-:W-:Y:S02]  /*124c0*/  F2FP.F16.F32.PACK_AB R142, RZ, R142 ;  /* 0x0000008eff8e723e */ /* 0x000fe400000000ff */
[----:B------:R-:W-:Y:S01]  /*124d0*/  F2FP.F16.F32.PACK_AB R143, RZ, R143 ;  /* 0x0000008fff8f723e */ /* 0x000fe200000000ff */
[----:B------:R-:W-:Y:S04]  /*124e0*/  @P4 STG.E.U16 desc[UR14][R4.64+0xd2], R141 ;  /* 0x0000d28d04004986 */ /* 0x000fe8000c10150e */
[----:B------:R-:W-:Y:S01]  /*124f0*/  @P5 STG.E.U16 desc[UR14][R6.64+0xd0], R142 ;  /* 0x0000d08e06005986 */ /* 0x000fe2000c10150e */
[----:B------:R-:W-:-:S03]  /*12500*/  ISETP.GT.AND P5, PT, R0, 0x70, P3 ;  /* 0x000000700000780c */ /* 0x000fc60001fa4270 */
[----:B------:R-:W-:Y:S01]  /*12510*/  @P6 STG.E.U16 desc[UR14][R6.64+0xd2], R143 ;  /* 0x0000d28f06006986 */ /* 0x000fe2000c10150e */
[----:B------:R-:W-:Y:S01]  /*12520*/  ISETP.GT.AND P6, PT, R0, 0x71, P3 ;  /* 0x000000710000780c */ /* 0x000fe20001fc4270 */
[----:B------:R-:W-:Y:S01]  /*12530*/  FMUL R144, R144, UR13 ;  /* 0x0000000d90907c20 */ /* 0x000fe20008400000 */
[----:B------:R-:W-:Y:S01]  /*12540*/  FMUL R145, R145, UR13 ;  /* 0x0000000d91917c20 */ /* 0x000fe20008400000 */
[----:B------:R-:W-:-:S03]  /*12550*/  ISETP.GT.AND P4, PT, R0, 0x70, P1 ;  /* 0x000000700000780c */ /* 0x000fc60000f84270 */
[----:B------:R-:W-:Y:S02]  /*12560*/  F2FP.F16.F32.PACK_AB R144, RZ, R144 ;  /* 0x00000090ff90723e */ /* 0x000fe400000000ff */
[----:B------:R-:W-:Y:S01]  /*12570*/  F2FP.F16.F32.PACK_AB R145, RZ, R145 ;  /* 0x00000091ff91723e */ /* 0x000fe200000000ff */
[----:B------:R-:W-:Y:S02]  /*12580*/  FMUL R146, R146, UR13 ;  /* 0x0000000d92927c20 */ /* 0x000fe40008400000 */
[----:B------:R-:W-:Y:S01]  /*12590*/  @P5 STG.E.U16 desc[UR14][R4.64+0xe0], R144 ;  /* 0x0000e09004005986 */ /* 0x000fe2000c10150e */
[----:B------:R-:W-:-:S03]  /*125a0*/  ISETP.GT.AND P5, PT, R0, 0x71, P1 ;  /* 0x000000710000780c */ /* 0x000fc60000fa4270 */
[----:B------:R-:W-:Y:S01]  /*125b0*/  @P6 STG.E.U16 desc[UR14][R4.64+0xe2], R145 ;  /* 0x0000e29104006986 */ /* 0x000fe2000c10150e */
[C---:B------:R-:W-:Y:S02]  /*125c0*/  ISETP.GT.AND P6, PT, R0.reuse, 0x78, P3 ;  /* 0x000000780000780c */ /* 0x040fe40001fc4270 */
[----:B------:R-:W-:Y:S01]  /*125d0*/  ISETP.GT.AND P3, PT, R0, 0x79, P3 ;  /* 0x000000790000780c */ /* 0x000fe20001f64270 */
[----:B------:R-:W-:Y:S01]  /*125e0*/  FMUL R147, R147, UR13 ;  /* 0x0000000d93937c20 */ /* 0x000fe20008400000 */
[----:B------:R-:W-:Y:S01]  /*125f0*/  F2FP.F16.F32.PACK_AB R146, RZ, R146 ;  /* 0x00000092ff92723e */ /* 0x000fe200000000ff */
[----:B------:R-:W-:Y:S01]  /*12600*/  FMUL R149, R149, UR13 ;  /* 0x0000000d95957c20 */ /* 0x000fe20008400000 */
[----:B------:R-:W-:Y:S02]  /*12610*/  FMUL R148, R148, UR13 ;  /* 0x0000000d94947c20 */ /* 0x000fe40008400000 */
[----:B------:R-:W-:Y:S01]  /*12620*/  F2FP.F16.F32.PACK_AB R147, RZ, R147 ;  /* 0x00000093ff93723e */ /* 0x000fe200000000ff */
[----:B------:R-:W-:Y:S01]  /*12630*/  @P4 STG.E.U16 desc[UR14][R6.64+0xe0], R146 ;  /* 0x0000e09206004986 */ /* 0x000fe2000c10150e */
[----:B------:R-:W-:-:S02]  /*12640*/  ISETP.GT.AND P4, PT, R0, 0x78, P1 ;  /* 0x000000780000780c */ /* 0x000fc40000f84270 */
[----:B------:R-:W-:Y:S02]  /*12650*/  F2FP.F16.F32.PACK_AB R149, RZ, R149 ;  /* 0x00000095ff95723e */ /* 0x000fe400000000ff */
[----:B------:R-:W-:Y:S01]  /*12660*/  ISETP.GT.AND P2, PT, R14, 0xc0, PT ;  /* 0x000000c00e00780c */ /* 0x000fe20003f44270 */
[----:B------:R-:W-:Y:S01]  /*12670*/  @P5 STG.E.U16 desc[UR14][R6.64+0xe2], R147 ;  /* 0x0000e29306005986 */ /* 0x000fe2000c10150e */
[C---:B------:R-:W-:Y:S01]  /*12680*/  ISETP.GT.AND P1, PT, R0.reuse, 0x79, P1 ;  /* 0x000000790000780c */ /* 0x040fe20000f24270 */
[----:B-1----:R-:W-:Y:S01]  /*12690*/  IMAD.U32 R9, RZ, RZ, UR18 ;  /* 0x00000012ff097e24 */ /* 0x002fe2000f8e00ff */
[----:B------:R-:W-:Y:S01]  /*126a0*/  F2FP.F16.F32.PACK_AB R148, RZ, R148 ;  /* 0x00000094ff94723e */ /* 0x000fe200000000ff */
[----:B------:R-:W-:Y:S01]  /*126b0*/  @P3 STG.E.U16 desc[UR14][R4.64+0xf2], R149 ;  /* 0x0000f29504003986 */ /* 0x000fe2000c10150e */
[----:B------:R-:W-:Y:S01]  /*126c0*/  ISETP.GT.AND P3, PT, R0, RZ, P2 ;  /* 0x000000ff0000720c */ /* 0x000fe20001764270 */
[----:B------:R-:W-:Y:S01]  /*126d0*/  FMUL R150, R150, UR13 ;  /* 0x0000000d96967c20 */ /* 0x000fe20008400000 */
[----:B------:R-:W-:Y:S01]  /*126e0*/  FMUL R151, R151, UR13 ;  /* 0x0000000d97977c20 */ /* 0x000fe20008400000 */
[----:B------:R-:W-:Y:S01]  /*126f0*/  UIMAD UR6, UR19, 0x180, URZ ;  /* 0x00000180130678a4 */ /* 0x000fe2000f8e023f */
[----:B------:R-:W-:Y:S01]  /*12700*/  FMUL R24, R24, UR13 ;  /* 0x0000000d18187c20 */ /* 0x000fe20008400000 */
[----:B------:R-:W-:Y:S01]  /*12710*/  IMAD.WIDE.U32 R2, R9, 0x180, R2 ;  /* 0x0000018009027825 */ /* 0x000fe200078e0002 */
[----:B------:R1:W-:Y:S01]  /*12720*/  @P6 STG.E.U16 desc[UR14][R4.64+0xf0], R148 ;  /* 0x0000f09404006986 */ /* 0x0003e2000c10150e */
[----:B------:R-:W-:-:S02]  /*12730*/  F2FP.F16.F32.PACK_AB R150, RZ, R150 ;  /* 0x00000096ff96723e */ /* 0x000fc400000000ff */
[----:B------:R-:W-:Y:S01]  /*12740*/  F2FP.F16.F32.PACK_AB R151, RZ, R151 ;  /* 0x00000097ff97723e */ /* 0x000fe200000000ff */
[----:B------:R-:W-:Y:S01]  /*12750*/  VIADD R3, R3, UR6 ;  /* 0x0000000603037c36 */ /* 0x000fe20008000000 */
[----:B------:R-:W-:Y:S02]  /*12760*/  ISETP.GT.AND P5, PT, R0, 0x1, P2 ;  /* 0x000000010000780c */ /* 0x000fe400017a4270 */
[----:B------:R-:W-:Y:S01]  /*12770*/  F2FP.F16.F32.PACK_AB R24, RZ, R24 ;  /* 0x00000018ff18723e */ /* 0x000fe200000000ff */
[----:B------:R-:W-:Y:S01]  /*12780*/  FMUL R25, R25, UR13 ;  /* 0x0000000d19197c20 */ /* 0x000fe20008400000 */
[----:B-1----:R-:W-:Y:S01]  /*12790*/  @P4 IMAD.MOV.U32 R4, RZ, RZ, R6 ;  /* 0x000000ffff044224 */ /* 0x002fe200078e0006 */
[----:B------:R-:W-:Y:S02]  /*127a0*/  @P4 MOV R5, R7 ;  /* 0x0000000700054202 */ /* 0x000fe40000000f00 */
[----:B------:R-:W-:-:S03]  /*127b0*/  ISETP.GT.AND P0, PT, R14, 0xc8, PT ;  /* 0x000000c80e00780c */ /* 0x000fc60003f04270 */
[----:B------:R1:W-:Y:S01]  /*127c0*/  @P4 STG.E.U16 desc[UR14][R4.64+0xf0], R150 ;  /* 0x0000f09604004986 */ /* 0x0003e2000c10150e */
[----:B------:R-:W-:-:S03]  /*127d0*/  F2FP.F16.F32.PACK_AB R25, RZ, R25 ;  /* 0x00000019ff19723e */ /* 0x000fc600000000ff */
[----:B------:R2:W-:Y:S04]  /*127e0*/  @P1 STG.E.U16 desc[UR14][R6.64+0xf2], R151 ;  /* 0x0000f29706001986 */ /* 0x0005e8000c10150e */
[----:B------:R-:W-:Y:S01]  /*127f0*/  @P3 STG.E.U16 desc[UR14][R2.64], R24 ;  /* 0x0000001802003986 */ /* 0x000fe2000c10150e */
[----:B------:R-:W-:Y:S01]  /*12800*/  ISETP.GT.AND P3, PT, R0, RZ, P0 ;  /* 0x000000ff0000720c */ /* 0x000fe20000764270 */
[----:B------:R-:W-:Y:S01]  /*12810*/  FMUL R26, R26, UR13 ;  /* 0x0000000d1a1a7c20 */ /* 0x000fe20008400000 */
[----:B-1----:R-:W-:Y:S01]  /*12820*/  IADD3 R4, P1, R2, UR9, RZ ;  /* 0x0000000902047c10 */ /* 0x002fe2000ff3e0ff */
[----:B------:R-:W-:Y:S01]  /*12830*/  @P5 STG.E.U16 desc[UR14][R2.64+0x2], R25 ;  /* 0x0000021902005986 */ /* 0x000fe2000c10150e */
[C---:B------:R-:W-:Y:S02]  /*12840*/  ISETP.GT.AND P6, PT, R0.reuse, 0x1, P0 ;  /* 0x000000010000780c */ /* 0x040fe400007c4270 */
[----:B------:R-:W-:Y:S01]  /*12850*/  ISETP.GT.AND P5, PT, R0, 0x8, P2 ;  /* 0x000000080000780c */ /* 0x000fe200017a4270 */
[----:B------:R-:W-:Y:S01]  /*12860*/  FMUL R27, R27, UR13 ;  /* 0x0000000d1b1b7c20 */ /* 0x000fe20008400000 */
[----:B------:R-:W-:-:S02]  /*12870*/  F2FP.F16.F32.PACK_AB R26, RZ, R26 ;  /* 0x0000001aff1a723e */ /* 0x000fc400000000ff */
[----:B------:R-:W-:Y:S02]  /*12880*/  IADD3.X R5, R3, UR8, RZ, P1, !PT ;  /* 0x0000000803057c10 */ /* 0x000fe40008ffe4ff */
[----:B------:R-:W-:Y:S01]  /*12890*/  ISETP.GT.AND P4, PT, R0, 0x9, P2 ;  /* 0x000000090000780c */ /* 0x000fe20001784270 */
[----:B------:R-:W-:Y:S01]  /*128a0*/  FMUL R28, R28, UR13 ;  /* 0x0000000d1c1c7c20 */ /* 0x000fe20008400000 */
[----:B------:R-:W-:Y:S01]  /*128b0*/  FMUL R29, R29, UR13 ;  /* 0x0000000d1d1d7c20 */ /* 0x000fe20008400000 */
[----:B------:R-:W-:Y:S01]  /*128c0*/  @P3 STG.E.U16 desc[UR14][R4.64], R26 ;  /* 0x0000001a04003986 */ /* 0x000fe2000c10150e */
[----:B------:R-:W-:Y:S02]  /*128d0*/  F2FP.F16.F32.PACK_AB R27, RZ, R27 ;  /* 0x0000001bff1b723e */ /* 0x000fe400000000ff */
[----:B------:R-:W-:Y:S02]  /*128e0*/  ISETP.GT.AND P3, PT, R0, 0x8, P0 ;  /* 0x000000080000780c */ /* 0x000fe40000764270 */
[----:B------:R-:W-:Y:S01]  /*128f0*/  F2FP.F16.F32.PACK_AB R28, RZ, R28 ;  /* 0x0000001cff1c723e */ /* 0x000fe200000000ff */
[----:B------:R-:W-:Y:S01]  /*12900*/  FMUL R30, R30, UR13 ;  /* 0x0000000d1e1e7c20 */ /* 0x000fe20008400000 */
[----:B------:R-:W-:Y:S01]  /*12910*/  F2FP.F16.F32.PACK_AB R29, RZ, R29 ;  /* 0x0000001dff1d723e */ /* 0x000fe200000000ff */
[----:B------:R-:W-:Y:S01]  /*12920*/  @P6 STG.E.U16 desc[UR14][R4.64+0x2], R27 ;  /* 0x0000021b04006986 */ /* 0x000fe2000c10150e */
[----:B------:R-:W-:-:S03]  /*12930*/  ISETP.GT.AND P6, PT, R0, 0x9, P0 ;  /* 0x000000090000780c */ /* 0x000fc600007c4270 */
[----:B------:R-:W-:Y:S01]  /*12940*/  @P5 STG.E.U16 desc[UR14][R2.64+0x10], R28 ;  /* 0x0000101c02005986 */ /* 0x000fe2000c10150e */
[C---:B------:R-:W-:Y:S01]  /*12950*/  ISETP.GT.AND P5, PT, R0.reuse, 0x10, P2 ;  /* 0x000000100000780c */ /* 0x040fe200017a4270 */
[----:B------:R-:W-:Y:S01]  /*12960*/  FMUL R31, R31, UR13 ;  /* 0x0000000d1f1f7c20 */ /* 0x000fe20008400000 */
[----:B------:R-:W-:Y:S01]  /*12970*/  F2FP.F16.F32.PACK_AB R30, RZ, R30 ;  /* 0x0000001eff1e723e */ /* 0x000fe200000000ff */
[----:B------:R-:W-:Y:S01]  /*12980*/  @P4 STG.E.U16 desc[UR14][R2.64+0x12], R29 ;  /* 0x0000121d02004986 */ /* 0x000fe2000c10150e */
[----:B------:R-:W-:Y:S01]  /*12990*/  ISETP.GT.AND P4, PT, R0, 0x11, P2 ;  /* 0x000000110000780c */ /* 0x000fe20001784270 */
[----:B------:R-:W-:Y:S01]  /*129a0*/  FMUL R32, R32, UR13 ;  /* 0x0000000d20207c20 */ /* 0x000fe20008400000 */
[----:B------:R-:W-:Y:S01]  /*129b0*/  FMUL R33, R33, UR13 ;  /* 0x0000000d21217c20 */ /* 0x000fe20008400000 */
[----:B------:R-:W-:Y:S01]  /*129c0*/  @P3 STG.E.U16 desc[UR14][R4.64+0x10], R30 ;  /* 0x0000101e04003986 */ /* 0x000fe2000c10150e */
[----:B------:R-:W-:Y:S02]  /*129d0*/  F2FP.F16.F32.PACK_AB R31, RZ, R31 ;  /* 0x0000001fff1f723e */ /* 0x000fe400000000ff */
[----:B------:R-:W-:-:S02]  /*129e0*/  ISETP.GT.AND P3, PT, R0, 0x10, P0 ;  /* 0x000000100000780c */ /* 0x000fc40000764270 */
[----:B------:R-:W-:Y:S01]  /*129f0*/  F2FP.F16.F32.PACK_AB R32, RZ, R32 ;  /* 0x00000020ff20723e */ /* 0x000fe200000000ff */
[----:B------:R-:W-:Y:S01]  /*12a00*/  FMUL R34, R34, UR13 ;  /* 0x0000000d22227c20 */ /* 0x000fe20008400000 */
[----:B------:R-:W-:Y:S01]  /*12a10*/  F2FP.F16.F32.PACK_AB R33, RZ, R33 ;  /* 0x00000021ff21723e */ /* 0x000fe200000000ff */
[----:B------:R-:W-:Y:S01]  /*12a20*/  @P6 STG.E.U16 desc[UR14][R4.64+0x12], R31 ;  /* 0x0000121f04006986 */ /* 0x000fe2000c10150e */
[----:B------:R-:W-:-:S03]  /*12a30*/  ISETP.GT.AND P6, PT, R0, 0x11, P0 ;  /* 0x000000110000780c */ /* 0x000fc600007c4270 */
[----:B------:R-:W-:Y:S01]  /*12a40*/  @P5 STG.E.U16 desc[UR14][R2.64+0x20], R32 ;  /* 0x0000202002005986 */ /* 0x000fe2000c10150e */
[----:B------:R-:W-:-:S03]  /*12a50*/  F2FP.F16.F32.PACK_AB R34, RZ, R34 ;  /* 0x00000022ff22723e */ /* 0x000fc600000000ff */
[----:B------:R-:W-:Y:S01]  /*12a60*/  @P4 STG.E.U16 desc[UR14][R2.64+0x22], R33 ;  /* 0x0000222102004986 */ /* 0x000fe2000c10150e */
[C---:B------:R-:W-:Y:S01]  /*12a70*/  ISETP.GT.AND P4, PT, R0.reuse, 0x18, P2 ;  /* 0x000000180000780c */ /* 0x040fe20001784270 */
[----:B------:R-:W-:Y:S01]  /*12a80*/  FMUL R35, R35, UR13 ;  /* 0x0000000d23237c20 */ /* 0x000fe20008400000 */
[----:B------:R-:W-:Y:S01]  /*12a90*/  ISETP.GT.AND P5, PT, R0, 0x19, P2 ;  /* 0x000000190000780c */ /* 0x000fe200017a4270 */
[----:B------:R-:W-:Y:S01]  /*12aa0*/  FMUL R36, R36, UR13 ;  /* 0x0000000d24247c20 */ /* 0x000fe20008400000 */
[----:B------:R-:W-:Y:S01]  /*12ab0*/  FMUL R37, R37, UR13 ;  /* 0x0000000d25257c20 */ /* 0x000fe20008400000 */
[----:B------:R-:W-:Y:S01]  /*12ac0*/  @P3 STG.E.U16 desc[UR14][R4.64+0x20], R34 ;  /* 0x0000202204003986 */ /* 0x000fe2000c10150e */
[----:B------:R-:W-:Y:S02]  /*12ad0*/  ISETP.GT.AND P3, PT, R0, 0x18, P0 ;  /* 0x000000180000780c */ /* 0x000fe40000764270 */
[----:B------:R-:W-:Y:S01]  /*12ae0*/  F2FP.F16.F32.PACK_AB R35, RZ, R35 ;  /* 0x00000023ff23723e */ /* 0x000fe200000000ff */
[----:B------:R-:W-:Y:S01]  /*12af0*/  FMUL R38, R38, UR13 ;  /* 0x0000000d26267c20 */ /* 0x000fe20008400000 */
[----:B------:R-:W-:-:S02]  /*12b00*/  F2FP.F16.F32.PACK_AB R36, RZ, R36 ;  /* 0x00000024ff24723e */ /* 0x000fc400000000ff */
[----:B------:R-:W-:Y:S01]  /*12b10*/  F2FP.F16.F32.PACK_AB R37, RZ, R37 ;  /* 0x00000025ff25723e */ /* 0x000fe200000000ff */
[----:B------:R-:W-:Y:S01]  /*12b20*/  @P6 STG.E.U16 desc[UR14][R4.64+0x22], R35 ;  /* 0x0000222304006986 */ /* 0x000fe2000c10150e */
[----:B------:R-:W-:-:S03]  /*12b30*/  F2FP.F16.F32.PACK_AB R38, RZ, R38 ;  /* 0x00000026ff26723e */ /* 0x000fc600000000ff */
[----:B------:R-:W-:Y:S01]  /*12b40*/  @P4 STG.E.U16 desc[UR14][R2.64+0x30], R36 ;  /* 0x0000302402004986 */ /* 0x000fe2000c10150e */
[C---:B------:R-:W-:Y:S02]  /*12b50*/  ISETP.GT.AND P4, PT, R0.reuse, 0x19, P0 ;  /* 0x000000190000780c */ /* 0x040fe40000784270 */
[C---:B------:R-:W-:Y:S01]  /*12b60*/  ISETP.GT.AND P6, PT, R0.reuse, 0x20, P2 ;  /* 0x000000200000780c */ /* 0x040fe200017c4270 */
[----:B------:R-:W-:Y:S01]  /*12b70*/  @P5 STG.E.U16 desc[UR14][R2.64+0x32], R37 ;  /* 0x0000322502005986 */ /* 0x000fe2000c10150e */
[----:B------:R-:W-:Y:S01]  /*12b80*/  ISETP.GT.AND P5, PT, R0, 0x21, P2 ;  /* 0x000000210000780c */ /* 0x000fe200017a4270 */
[----:B------:R-:W-:Y:S01]  /*12b90*/  FMUL R39, R39, UR13 ;  /* 0x0000000d27277c20 */ /* 0x000fe20008400000 */
[----:B------:R-:W-:Y:S01]  /*12ba0*/  FMUL R40, R40, UR13 ;  /* 0x0000000d28287c20 */ /* 0x000fe20008400000 */
[----:B------:R-:W-:Y:S01]  /*12bb0*/  FMUL R41, R41, UR13 ;  /* 0x0000000d29297c20 */ /* 0x000fe20008400000 */
[----:B------:R-:W-:Y:S01]  /*12bc0*/  @P3 STG.E.U16 desc[UR14][R4.64+0x30], R38 ;  /* 0x0000302604003986 */ /* 0x000fe2000c10150e */
[----:B------:R-:W-:Y:S01]  /*12bd0*/  ISETP.GT.AND P3, PT, R0, 0x20, P0 ;  /* 0x000000200000780c */ /* 0x000fe20000764270 */
[----:B------:R-:W-:Y:S01]  /*12be0*/  FMUL R42, R42, UR13 ;  /* 0x0000000d2a2a7c20 */ /* 0x000fe20008400000 */
[----:B------:R-:W-:-:S02]  /*12bf0*/  F2FP.F16.F32.PACK_AB R39, RZ, R39 ;  /* 0x00000027ff27723e */ /* 0x000fc400000000ff */
[----:B------:R-:W-:Y:S02]  /*12c00*/  F2FP.F16.F32.PACK_AB R40, RZ, R40 ;  /* 0x00000028ff28723e */ /* 0x000fe400000000ff */
[----:B------:R-:W-:Y:S01]  /*12c10*/  F2FP.F16.F32.PACK_AB R41, RZ, R41 ;  /* 0x00000029ff29723e */ /* 0x000fe200000000ff */
[----:B------:R-:W-:Y:S01]  /*12c20*/  @P4 STG.E.U16 desc[UR14][R4.64+0x32], R39 ;  /* 0x0000322704004986 */ /* 0x000fe2000c10150e */
[----:B------:R-:W-:Y:S02]  /*12c30*/  F2FP.F16.F32.PACK_AB R42, RZ, R42 ;  /* 0x0000002aff2a723e */ /* 0x000fe400000000ff */
        /* <DEDUP_REMOVED lines=31> */
[----:B------:R-:W-:-:S03]  /*12e30*/  F2FP.F16.F32.PACK_AB R50, RZ, R50 ;  /* 0x00000032ff32723e */ /* 0x000fc600000000ff */
[----:B------:R-:W-:Y:S01]  /*12e40*/  @P6 STG.E.U16 desc[UR14][R2.64+0x60], R48 ;  /* 0x0000603002006986 */ /* 0x000fe2000c10150e */
[----:B--2---:R-:W-:-:S03]  /*12e50*/  IADD3.X R7, R3, UR8, RZ, P1, !PT ;  /* 0x0000000803077c10 */ /* 0x004fc60008ffe4ff */
[----:B------:R-:W-:Y:S01]  /*12e60*/  @P5 STG.E.U16 desc[UR14][R2.64+0x62], R49 ;  /* 0x0000623102005986 */ /* 0x000fe2000c10150e */
[C---:B------:R-:W-:Y:S02]  /*12e70*/  ISETP.GT.AND P5, PT, R0.reuse, 0x31, P0 ;  /* 0x000000310000780c */ /* 0x040fe400007a4270 */
[C---:B------:R-:W-:Y:S01]  /*12e80*/  ISETP.GT.AND P1, PT, R0.reuse, 0x38, P0 ;  /* 0x000000380000780c */ /* 0x040fe20000724270 */
[----:B------:R1:W-:Y:S01]  /*12e90*/  @P3 STG.E.U16 desc[UR14][R4.64+0x60], R50 ;  /* 0x0000603204003986 */ /* 0x0003e2000c10150e */
[C---:B------:R-:W-:Y:S02]  /*12ea0*/  ISETP.GT.AND P3, PT, R0.reuse, 0x39, P0 ;  /* 0x000000390000780c */ /* 0x040fe40000764270 */
[C---:B------:R-:W-:Y:S01]  /*12eb0*/  ISETP.GT.AND P6, PT, R0.reuse, 0x38, P2 ;  /* 0x000000380000780c */ /* 0x040fe200017c4270 */
[----:B------:R-:W-:Y:S01]  /*12ec0*/  FMUL R51, R51, UR13 ;  /* 0x0000000d33337c20 */ /* 0x000fe20008400000 */
[----:B------:R-:W-:Y:S01]  /*12ed0*/  ISETP.GT.AND P4, PT, R0, 0x39, P2 ;  /* 0x000000390000780c */ /* 0x000fe20001784270 */
[----:B------:R-:W-:Y:S01]  /*12ee0*/  FMUL R52, R52, UR13 ;  /* 0x0000000d34347c20 */ /* 0x000fe20008400000 */
[----:B------:R-:W-:Y:S01]  /*12ef0*/  FMUL R53, R53, UR13 ;  /* 0x0000000d35357c20 */ /* 0x000fe20008400000 */
[----:B------:R-:W-:Y:S01]  /*12f00*/  FMUL R54, R54, UR13 ;  /* 0x0000000d36367c20 */ /* 0x000fe20008400000 */
[----:B------:R-:W-:Y:S01]  /*12f10*/  FMUL R55, R55, UR13 ;  /* 0x0000000d37377c20 */ /* 0x000fe20008400000 */
[----:B------:R-:W-:Y:S01]  /*12f20*/  F2FP.F16.F32.PACK_AB R51, RZ, R51 ;  /* 0x00000033ff33723e */ /* 0x000fe200000000ff */
[----:B------:R-:W-:Y:S01]  /*12f30*/  @P5 IMAD.MOV.U32 R6, RZ, RZ, R4 ;  /* 0x000000ffff065224 */ /* 0x000fe200078e0004 */
[----:B------:R-:W-:Y:S01]  /*12f40*/  F2FP.F16.F32.PACK_AB R52, RZ, R52 ;  /* 0x00000034ff34723e */ /* 0x000fe200000000ff */
[C---:B-1----:R-:W-:Y:S01]  /*12f50*/  VIADD R4, R2.reuse, UR9 ;  /* 0x0000000902047c36 */ /* 0x042fe20008000000 */
[----:B------:R-:W-:Y:S01]  /*12f60*/  F2FP.F16.F32.PACK_AB R53, RZ, R53 ;  /* 0x00000035ff35723e */ /* 0x000fe200000000ff */
[--C-:B------:R-:W-:Y:S01]  /*12f70*/  @P1 IMAD.MOV.U32 R5, RZ, RZ, R7.reuse ;  /* 0x000000ffff051224 */ /* 0x100fe200078e0007 */
[----:B------:R-:W-:Y:S01]  /*12f80*/  F2FP.F16.F32.PACK_AB R54, RZ, R54 ;  /* 0x00000036ff36723e */ /* 0x000fe200000000ff */
[----:B------:R-:W-:Y:S01]  /*12f90*/  VIADD R8, R2, UR9 ;  /* 0x0000000902087c36 */ /* 0x000fe20008000000 */
[----:B------:R-:W-:Y:S01]  /*12fa0*/  F2FP.F16.F32.PACK_AB R55, RZ, R55 ;  /* 0x00000037ff37723e */ /* 0x000fe200000000ff */
[----:B------:R-:W-:Y:S01]  /*12fb0*/  @P3 IMAD.MOV.U32 R9, RZ, RZ, R7 ;  /* 0x000000ffff093224 */ /* 0x000fe200078e0007 */
[----:B------:R-:W-:Y:S04]  /*12fc0*/  @P5 STG.E.U16 desc[UR14][R6.64+0x62], R51 ;  /* 0x0000623306005986 */ /* 0x000fe8000c10150e */
[----:B------:R-:W-:Y:S04]  /*12fd0*/  @P6 STG.E.U16 desc[UR14][R2.64+0x70], R52 ;  /* 0x0000703402006986 */ /* 0x000fe8000c10150e */
[----:B------:R-:W-:Y:S04]  /*12fe0*/  @P4 STG.E.U16 desc[UR14][R2.64+0x72], R53 ;  /* 0x0000723502004986 */ /* 0x000fe8000c10150e */
[----:B------:R1:W-:Y:S01]  /*12ff0*/  @P1 STG.E.U16 desc[UR14][R4.64+0x70], R54 ;  /* 0x0000703604001986 */ /* 0x0003e2000c10150e */
[----:B------:R-:W-:-:S03]  /*13000*/  ISETP.GT.AND P1, PT, R0, 0x40, P0 ;  /* 0x000000400000780c */ /* 0x000fc60000724270 */
[----:B------:R2:W-:Y:S01]  /*13010*/  @P3 STG.E.U16 desc[UR14][R8.64+0x72], R55 ;  /* 0x0000723708003986 */ /* 0x0005e2000c10150e */
[C---:B------:R-:W-:Y:S02]  /*13020*/  ISETP.GT.AND P3, PT, R0.reuse, 0x41, P0 ;  /* 0x000000410000780c */ /* 0x040fe40000764270 */
[C---:B------:R-:W-:Y:S02]  /*13030*/  ISETP.GT.AND P4, PT, R0.reuse, 0x40, P2 ;  /* 0x000000400000780c */ /* 0x040fe40001784270 */
[----:B------:R-:W-:Y:S01]  /*13040*/  ISETP.GT.AND P5, PT, R0, 0x41, P2 ;  /* 0x000000410000780c */ /* 0x000fe200017a4270 */
[----:B------:R-:W-:Y:S01]  /*13050*/  FMUL R56, R56, UR13 ;  /* 0x0000000d38387c20 */ /* 0x000fe20008400000 */
[----:B------:R-:W-:Y:S01]  /*13060*/  FMUL R57, R57, UR13 ;  /* 0x0000000d39397c20 */ /* 0x000fe20008400000 */
[----:B------:R-:W-:Y:S01]  /*13070*/  FMUL R58, R58, UR13 ;  /* 0x0000000d3a3a7c20 */ /* 0x000fe20008400000 */
[----:B------:R-:W-:Y:S02]  /*13080*/  FMUL R59, R59, UR13 ;  /* 0x0000000d3b3b7c20 */ /* 0x000fe40008400000 */
[----:B------:R-:W-:Y:S01]  /*13090*/  F2FP.F16.F32.PACK_AB R56, RZ, R56 ;  /* 0x00000038ff38723e */ /* 0x000fe200000000ff */
[----:B-1----:R-:W-:Y:S01]  /*130a0*/  @P1 IMAD.MOV.U32 R5, RZ, RZ, R7 ;  /* 0x000000ffff051224 */ /* 0x002fe200078e0007 */
[----:B------:R-:W-:-:S02]  /*130b0*/  F2FP.F16.F32.PACK_AB R57, RZ, R57 ;  /* 0x00000039ff39723e */ /* 0x000fc400000000ff */
[----:B------:R-:W-:Y:S02]  /*130c0*/  F2FP.F16.F32.PACK_AB R58, RZ, R58 ;  /* 0x0000003aff3a723e */ /* 0x000fe400000000ff */
[----:B------:R-:W-:Y:S02]  /*130d0*/  F2FP.F16.F32.PACK_AB R59, RZ, R59 ;  /* 0x0000003bff3b723e */ /* 0x000fe400000000ff */
[----:B--2---:R-:W-:Y:S01]  /*130e0*/  @P3 MOV R9, R7 ;  /* 0x0000000700093202 */ /* 0x004fe20000000f00 */
        /* <DEDUP_REMOVED lines=13> */
[--C-:B-1----:R-:W-:Y:S01]  /*131c0*/  @P1 IMAD.MOV.U32 R5, RZ, RZ, R7.reuse ;  /* 0x000000ffff051224 */ /* 0x102fe200078e0007 */
[----:B------:R-:W-:Y:S01]  /*131d0*/  F2FP.F16.F32.PACK_AB R61, RZ, R61 ;  /* 0x0000003dff3d723e */ /* 0x000fe200000000ff */
[----:B--2---:R-:W-:Y:S01]  /*131e0*/  @P3 IMAD.MOV.U32 R9, RZ, RZ, R7 ;  /* 0x000000ffff093224 */ /* 0x004fe200078e0007 */
[----:B------:R-:W-:-:S02]  /*131f0*/  F2FP.F16.F32.PACK_AB R62, RZ, R62 ;  /* 0x0000003eff3e723e */ /* 0x000fc400000000ff */
[----:B------:R-:W-:Y:S01]  /*13200*/  F2FP.F16.F32.PACK_AB R63, RZ, R63 ;  /* 0x0000003fff3f723e */ /* 0x000fe200000000ff */
[----:B------:R-:W-:Y:S01]  /*13210*/  @P4 STG.E.U16 desc[UR14][R2.64+0x90], R60 ;  /* 0x0000903c02004986 */ /* 0x000fe2000c10150e */
[----:B------:R-:W-:-:S03]  /*13220*/  ISETP.GT.AND P4, PT, R0, 0x50, P2 ;  /* 0x000000500000780c */ /* 0x000fc60001784270 */
[----:B------:R-:W-:Y:S01]  /*13230*/  @P5 STG.E.U16 desc[UR14][R2.64+0x92], R61 ;  /* 0x0000923d02005986 */ /* 0x000fe2000c10150e */
[----:B------:R-:W-:-:S03]  /*13240*/  FMUL R64, R64, UR13 ;  /* 0x0000000d40407c20 */ /* 0x000fc60008400000 */
[----:B------:R1:W-:Y:S01]  /*13250*/  @P1 STG.E.U16 desc[UR14][R4.64+0x90], R62 ;  /* 0x0000903e04001986 */ /* 0x0003e2000c10150e */
[----:B------:R-:W-:-:S03]  /*13260*/  ISETP.GT.AND P1, PT, R0, 0x50, P0 ;  /* 0x000000500000780c */ /* 0x000fc60000724270 */
[----:B------:R2:W-:Y:S01]  /*13270*/  @P3 STG.E.U16 desc[UR14][R8.64+0x92], R63 ;  /* 0x0000923f08003986 */ /* 0x0005e2000c10150e */
        /* <DEDUP_REMOVED lines=8> */
[----:B------:R-:W-:Y:S01]  /*13300*/  ISETP.GT.AND P4, PT, R0, 0x58, P2 ;  /* 0x000000580000780c */ /* 0x000fe20001784270 */
[--C-:B-1----:R-:W-:Y:S01]  /*13310*/  @P1 IMAD.MOV.U32 R5, RZ, RZ, R7.reuse ;  /* 0x000000ffff051224 */ /* 0x102fe200078e0007 */
[----:B------:R-:W-:Y:S01]  /*13320*/  F2FP.F16.F32.PACK_AB R66, RZ, R66 ;  /* 0x00000042ff42723e */ /* 0x000fe200000000ff */
[----:B--2---:R-:W-:Y:S01]  /*13330*/  @P3 IMAD.MOV.U32 R9, RZ, RZ, R7 ;  /* 0x000000ffff093224 */ /* 0x004fe200078e0007 */
[----:B------:R-:W-:Y:S01]  /*13340*/  F2FP.F16.F32.PACK_AB R67, RZ, R67 ;  /* 0x00000043ff43723e */ /* 0x000fe200000000ff */
[----:B------:R-:W-:Y:S01]  /*13350*/  FMUL R68, R68, UR13 ;  /* 0x0000000d44447c20 */ /* 0x000fe20008400000 */
[----:B------:R-:W-:Y:S04]  /*13360*/  @P5 STG.E.U16 desc[UR14][R2.64+0xa2], R65 ;  /* 0x0000a24102005986 */ /* 0x000fe8000c10150e */
[----:B------:R1:W-:Y:S01]  /*13370*/  @P1 STG.E.U16 desc[UR14][R4.64+0xa0], R66 ;  /* 0x0000a04204001986 */ /* 0x0003e2000c10150e */
[----:B------:R-:W-:-:S02]  /*13380*/  ISETP.GT.AND P1, PT, R0, 0x58, P0 ;  /* 0x000000580000780c */ /* 0x000fc40000724270 */
[----:B------:R-:W-:Y:S01]  /*13390*/  F2FP.F16.F32.PACK_AB R68, RZ, R68 ;  /* 0x00000044ff44723e */ /* 0x000fe200000000ff */
[----:B------:R2:W-:Y:S01]  /*133a0*/  @P3 STG.E.U16 desc[UR14][R8.64+0xa2], R67 ;  /* 0x0000a24308003986 */ /* 0x0005e2000c10150e */
[C---:B------:R-:W-:Y:S02]  /*133b0*/  ISETP.GT.AND P3, PT, R0.reuse, 0x59, P0 ;  /* 0x000000590000780c */ /* 0x040fe40000764270 */
[C---:B------:R-:W-:Y:S01]  /*133c0*/  ISETP.GT.AND P5, PT, R0.reuse, 0x59, P2 ;  /* 0x000000590000780c */ /* 0x040fe200017a4270 */
[----:B------:R-:W-:Y:S01]  /*133d0*/  FMUL R69, R69, UR13 ;  /* 0x0000000d45457c20 */ /* 0x000fe20008400000 */
[----:B------:R-:W-:Y:S01]  /*133e0*/  @P4 STG.E.U16 desc[UR14][R2.64+0xb0], R68 ;  /* 0x0000b04402004986 */ /* 0x000fe2000c10150e */
[----:B------:R-:W-:Y:S01]  /*133f0*/  ISETP.GT.AND P4, PT, R0, 0x60, P2 ;  /* 0x000000600000780c */ /* 0x000fe20001784270 */
[----:B------:R-:W-:Y:S01]  /*13400*/  FMUL R70, R70, UR13 ;  /* 0x0000000d46467c20 */ /* 0x000fe20008400000 */
[----:B------:R-:W-:Y:S01]  /*13410*/  FMUL R71, R71, UR13 ;  /* 0x0000000d47477c20 */ /* 0x000fe20008400000 */
[----:B------:R-:W-:Y:S01]  /*13420*/  FMUL R72, R72, UR13 ;  /* 0x0000000d48487c20 */ /* 0x000fe20008400000 */
[----:B------:R-:W-:Y:S01]  /*13430*/  F2FP.F16.F32.PACK_AB R69, RZ, R69 ;  /* 0x00000045ff45723e */ /* 0x000fe200000000ff */
[----:B-1----:R-:W-:Y:S01]  /*13440*/  @P1 IMAD.MOV.U32 R5, RZ, RZ, R7 ;  /* 0x000000ffff051224 */ /* 0x002fe200078e0007 */
[----:B------:R-:W-:-:S02]  /*13450*/  F2FP.F16.F32.PACK_AB R70, RZ, R70 ;  /* 0x00000046ff46723e */ /* 0x000fc400000000ff */
[----:B------:R-:W-:Y:S01]  /*13460*/  F2FP.F16.F32.PACK_AB R71, RZ, R71 ;  /* 0x00000047ff47723e */ /* 0x000fe200000000ff */
[----:B--2---:R-:W-:Y:S01]  /*13470*/  @P3 IMAD.MOV.U32 R9, RZ, RZ, R7 ;  /* 0x000000ffff093224 */ /* 0x004fe200078e0007 */
[----:B------:R-:W-:Y:S01]  /*13480*/  F2FP.F16.F32.PACK_AB R72, RZ, R72 ;  /* 0x00000048ff48723e */ /* 0x000fe200000000ff */
[----:B------:R-:W-:Y:S01]  /*13490*/  @P5 STG.E.U16 desc[UR14][R2.64+0xb2], R69 ;  /* 0x0000b24502005986 */ /* 0x000fe2000c10150e */
[C---:B------:R-:W-:Y:S01]  /*134a0*/  ISETP.GT.AND P5, PT, R0.reuse, 0x61, P2 ;  /* 0x000000610000780c */ /* 0x040fe200017a4270 */
[----:B------:R-:W-:Y:S02]  /*134b0*/  FMUL R73, R73, UR13 ;  /* 0x0000000d49497c20 */ /* 0x000fe40008400000 */
[----:B------:R1:W-:Y:S04]  /*134c0*/  @P1 STG.E.U16 desc[UR14][R4.64+0xb0], R70 ;  /* 0x0000b04604001986 */ /* 0x0003e8000c10150e */
[----:B------:R2:W-:Y:S01]  /*134d0*/  @P3 STG.E.U16 desc[UR14][R8.64+0xb2], R71 ;  /* 0x0000b24708003986 */ /* 0x0005e2000c10150e */
[----:B------:R-:W-:-:S03]  /*134e0*/  ISETP.GT.AND P3, PT, R0, 0x60, P0 ;  /* 0x000000600000780c */ /* 0x000fc60000764270 */
[----:B------:R-:W-:Y:S01]  /*134f0*/  @P4 STG.E.U16 desc[UR14][R2.64+0xc0], R72 ;  /* 0x0000c04802004986 */ /* 0x000fe2000c10150e */
[----:B------:R-:W-:Y:S02]  /*13500*/  ISETP.GT.AND P4, PT, R0, 0x61, P0 ;  /* 0x000000610000780c */ /* 0x000fe40000784270 */
[----:B------:R-:W-:Y:S01]  /*13510*/  F2FP.F16.F32.PACK_AB R73, RZ, R73 ;  /* 0x00000049ff49723e */ /* 0x000fe200000000ff */
[----:B------:R-:W-:Y:S01]  /*13520*/  FMUL R74, R74, UR13 ;  /* 0x0000000d4a4a7c20 */ /* 0x000fe20008400000 */
[----:B------:R-:W-:Y:S01]  /*13530*/  FMUL R75, R75, UR13 ;  /* 0x0000000d4b4b7c20 */ /* 0x000fe20008400000 */
[C---:B------:R-:W-:Y:S02]  /*13540*/  ISETP.GT.AND P1, PT, R0.reuse, 0x69, P2 ;  /* 0x000000690000780c */ /* 0x040fe40001724270 */
[----:B------:R-:W-:Y:S01]  /*13550*/  @P5 STG.E.U16 desc[UR14][R2.64+0xc2], R73 ;  /* 0x0000c24902005986 */ /* 0x000fe2000c10150e */
[----:B------:R-:W-:Y:S01]  /*13560*/  ISETP.GT.AND P5, PT, R0, 0x68, P2 ;  /* 0x000000680000780c */ /* 0x000fe200017a4270 */
[----:B-1----:R-:W-:Y:S01]  /*13570*/  @P3 IMAD.MOV.U32 R5, RZ, RZ, R7 ;  /* 0x000000ffff053224 */ /* 0x002fe200078e0007 */
[----:B------:R-:W-:Y:S01]  /*13580*/  F2FP.F16.F32.PACK_AB R74, RZ, R74 ;  /* 0x0000004aff4a723e */ /* 0x000fe200000000ff */
[----:B------:R-:W-:Y:S01]  /*13590*/  FMUL R76, R76, UR13 ;  /* 0x0000000d4c4c7c20 */ /* 0x000fe20008400000 */
[----:B------:R-:W-:Y:S01]  /*135a0*/  F2FP.F16.F32.PACK_AB R75, RZ, R75 ;  /* 0x0000004bff4b723e */ /* 0x000fe200000000ff */
[----:B------:R-:W-:Y:S01]  /*135b0*/  FMUL R77, R77, UR13 ;  /* 0x0000000d4d4d7c20 */ /* 0x000fe20008400000 */
[----:B--2---:R-:W-:Y:S01]  /*135c0*/  @P4 MOV R9, R7 ;  /* 0x0000000700094202 */ /* 0x004fe20000000f00 */
[----:B------:R1:W-:Y:S01]  /*135d0*/  @P3 STG.E.U16 desc[UR14][R4.64+0xc0], R74 ;  /* 0x0000c04a04003986 */ /* 0x0003e2000c10150e */
[----:B------:R-:W-:-:S02]  /*135e0*/  F2FP.F16.F32.PACK_AB R76, RZ, R76 ;  /* 0x0000004cff4c723e */ /* 0x000fc400000000ff */
[C---:B------:R-:W-:Y:S01]  /*135f0*/  ISETP.GT.AND P3, PT, R0.reuse, 0x68, P0 ;  /* 0x000000680000780c */ /* 0x040fe20000764270 */
[----:B------:R2:W-:Y:S01]  /*13600*/  @P4 STG.E.U16 desc[UR14][R8.64+0xc2], R75 ;  /* 0x0000c24b08004986 */ /* 0x0005e2000c10150e */
[----:B------:R-:W-:Y:S02]  /*13610*/  F2FP.F16.F32.PACK_AB R77, RZ, R77 ;  /* 0x0000004dff4d723e */ /* 0x000fe400000000ff */
[----:B------:R-:W-:Y:S01]  /*13620*/  ISETP.GT.AND P4, PT, R0, 0x69, P0 ;  /* 0x000000690000780c */ /* 0x000fe20000784270 */
[----:B------:R-:W-:Y:S01]  /*13630*/  @P5 STG.E.U16 desc[UR14][R2.64+0xd0], R76 ;  /* 0x0000d04c02005986 */ /* 0x000fe2000c10150e */
[----:B------:R-:W-:-:S03]  /*13640*/  FMUL R78, R78, UR13 ;  /* 0x0000000d4e4e7c20 */ /* 0x000fc60008400000 */
[----:B------:R-:W-:Y:S01]  /*13650*/  @P1 STG.E.U16 desc[UR14][R2.64+0xd2], R77 ;  /* 0x0000d24d02001986 */ /* 0x000fe2000c10150e */
[----:B------:R-:W-:Y:S01]  /*13660*/  ISETP.GT.AND P1, PT, R0, 0x70, P2 ;  /* 0x000000700000780c */ /* 0x000fe20001724270 */
[----:B------:R-:W-:Y:S01]  /*13670*/  FMUL R79, R79, UR13 ;  /* 0x0000000d4f4f7c20 */ /* 0x000fe20008400000 */
[----:B------:R-:W-:Y:S01]  /*13680*/  FMUL R80, R80, UR13 ;  /* 0x0000000d50507c20 */ /* 0x000fe20008400000 */
[----:B------:R-:W-:Y:S01]  /*13690*/  F2FP.F16.F32.PACK_AB R78, RZ, R78 ;  /* 0x0000004eff4e723e */ /* 0x000fe200000000ff */
[--C-:B-1----:R-:W-:Y:S02]  /*136a0*/  @P3 IMAD.MOV.U32 R5, RZ, RZ, R7.reuse ;  /* 0x000000ffff053224 */ /* 0x102fe400078e0007 */
[----:B------:R-:W-:Y:S01]  /*136b0*/  F2FP.F16.F32.PACK_AB R79, RZ, R79 ;  /* 0x0000004fff4f723e */ /* 0x000fe200000000ff */
[----:B--2---:R-:W-:Y:S01]  /*136c0*/  @P4 IMAD.MOV.U32 R9, RZ, RZ, R7 ;  /* 0x000000ffff094224 */ /* 0x004fe200078e0007 */
[----:B------:R-:W-:Y:S01]  /*136d0*/  F2FP.F16.F32.PACK_AB R80, RZ, R80 ;  /* 0x00000050ff50723e */ /* 0x000fe200000000ff */
[----:B------:R1:W-:Y:S01]  /*136e0*/  @P3 STG.E.U16 desc[UR14][R4.64+0xd0], R78 ;  /* 0x0000d04e04003986 */ /* 0x0003e2000c10150e */
[----:B------:R-:W-:-:S02]  /*136f0*/  ISETP.GT.AND P6, PT, R0, 0x70, P0 ;  /* 0x000000700000780c */ /* 0x000fc400007c4270 */
[C---:B------:R-:W-:Y:S01]  /*13700*/  ISETP.GT.AND P5, PT, R0.reuse, 0x71, P0 ;  /* 0x000000710000780c */ /* 0x040fe200007a4270 */
        /* <DEDUP_REMOVED lines=9> */
[----:B------:R-:W-:Y:S01]  /*137a0*/  FMUL R84, R84, UR13 ;  /* 0x0000000d54547c20 */ /* 0x000fe20008400000 */
[----:B------:R-:W-:Y:S01]  /*137b0*/  ISETP.GT.AND P0, PT, R0, 0x79, P0 ;  /* 0x000000790000780c */ /* 0x000fe20000704270 */
[----:B------:R-:W-:Y:S01]  /*137c0*/  FMUL R85, R85, UR13 ;  /* 0x0000000d55557c20 */ /* 0x000fe20008400000 */
[----:B------:R-:W-:Y:S01]  /*137d0*/  FMUL R86, R86, UR13 ;  /* 0x0000000d56567c20 */ /* 0x000fe20008400000 */
[----:B------:R-:W-:Y:S01]  /*137e0*/  F2FP.F16.F32.PACK_AB R81, RZ, R81 ;  /* 0x00000051ff51723e */ /* 0x000fe200000000ff */
[--C-:B-1----:R-:W-:Y:S01]  /*137f0*/  @P6 IMAD.MOV.U32 R5, RZ, RZ, R7.reuse ;  /* 0x000000ffff056224 */ /* 0x102fe200078e0007 */
[----:B------:R-:W-:Y:S01]  /*13800*/  F2FP.F16.F32.PACK_AB R82, RZ, R82 ;  /* 0x00000052ff52723e */ /* 0x000fe200000000ff */
[----:B--2---:R-:W-:Y:S01]  /*13810*/  @P5 IMAD.MOV.U32 R9, RZ, RZ, R7 ;  /* 0x000000ffff095224 */ /* 0x004fe200078e0007 */
[----:B------:R-:W-:Y:S01]  /*13820*/  F2FP.F16.F32.PACK_AB R83, RZ, R83 ;  /* 0x00000053ff53723e */ /* 0x000fe200000000ff */
[--C-:B------:R-:W-:Y:S01]  /*13830*/  @P3 IMAD.MOV.U32 R10, RZ, RZ, R2.reuse ;  /* 0x000000ffff0a3224 */ /* 0x100fe200078e0002 */
[----:B------:R-:W-:Y:S01]  /*13840*/  F2FP.F16.F32.PACK_AB R84, RZ, R84 ;  /* 0x00000054ff54723e */ /* 0x000fe200000000ff */
[----:B------:R-:W-:Y:S01]  /*13850*/  @P3 IMAD.MOV.U32 R11, RZ, RZ, R3 ;  /* 0x000000ffff0b3224 */ /* 0x000fe200078e0003 */
[----:B------:R-:W-:Y:S01]  /*13860*/  @P2 MOV R13, R3 ;  /* 0x00000003000d2202 */ /* 0x000fe20000000f00 */
[----:B------:R-:W-:Y:S01]  /*13870*/  @P2 IMAD.MOV.U32 R12, RZ, RZ, R2 ;  /* 0x000000ffff0c2224 */ /* 0x000fe200078e0002 */
[----:B------:R-:W-:Y:S01]  /*13880*/  F2FP.F16.F32.PACK_AB R85, RZ, R85 ;  /* 0x00000055ff55723e */ /* 0x000fe200000000ff */
[----:B------:R-:W-:Y:S01]  /*13890*/  VIADD R14, R2, UR9 ;  /* 0x00000009020e7c36 */ /* 0x000fe20008000000 */
[----:B------:R3:W-:Y:S01]  /*138a0*/  @P1 STG.E.U16 desc[UR14][R2.64+0xe2], R81 ;  /* 0x0000e25102001986 */ /* 0x0007e2000c10150e */
[----:B------:R-:W-:Y:S01]  /*138b0*/  F2FP.F16.F32.PACK_AB R86, RZ, R86 ;  /* 0x00000056ff56723e */ /* 0x000fe200000000ff */
[----:B------:R-:W-:-:S02]  /*138c0*/  @P4 IMAD.MOV.U32 R15, RZ, RZ, R7 ;  /* 0x000000ffff0f4224 */ /* 0x000fc400078e0007 */
[----:B------:R3:W-:Y:S01]  /*138d0*/  @P6 STG.E.U16 desc[UR14][R4.64+0xe0], R82 ;  /* 0x0000e05204006986 */ /* 0x0007e2000c10150e */
[----:B------:R-:W-:-:S03]  /*138e0*/  VIADD R16, R2, UR9 ;  /* 0x0000000902107c36 */ /* 0x000fc60008000000 */
[----:B------:R3:W-:Y:S04]  /*138f0*/  @P5 STG.E.U16 desc[UR14][R8.64+0xe2], R83 ;  /* 0x0000e25308005986 */ /* 0x0007e8000c10150e */
[----:B------:R3:W-:Y:S04]  /*13900*/  @P3 STG.E.U16 desc[UR14][R10.64+0xf0], R84 ;  /* 0x0000f0540a003986 */ /* 0x0007e8000c10150e */
[----:B------:R3:W-:Y:S01]  /*13910*/  @P2 STG.E.U16 desc[UR14][R12.64+0xf2], R85 ;  /* 0x0000f2550c002986 */ /* 0x0007e2000c10150e */
[----:B------:R-:W-:-:S03]  /*13920*/  FMUL R87, R87, UR13 ;  /* 0x0000000d57577c20 */ /* 0x000fc60008400000 */
[----:B------:R3:W-:Y:S01]  /*13930*/  @P4 STG.E.U16 desc[UR14][R14.64+0xf0], R86 ;  /* 0x0000f0560e004986 */ /* 0x0007e2000c10150e */
[----:B------:R-:W-:Y:S05]  /*13940*/  @!P0 EXIT ;  /* 0x000000000000894d */ /* 0x000fea0003800000 */
[----:B------:R-:W-:Y:S01]  /*13950*/  F2FP.F16.F32.PACK_AB R87, RZ, R87 ;  /* 0x00000057ff57723e */ /* 0x000fe200000000ff */
[----:B------:R-:W-:-:S05]  /*13960*/  IMAD.MOV.U32 R17, RZ, RZ, R7 ;  /* 0x000000ffff117224 */ /* 0x000fca00078e0007 */
[----:B------:R-:W-:Y:S01]  /*13970*/  STG.E.U16 desc[UR14][R16.64+0xf2], R87 ;  /* 0x0000f25710007986 */ /* 0x000fe2000c10150e */
[----:B------:R-:W-:Y:S05]  /*13980*/  EXIT ;  /* 0x000000000000794d */ /* 0x000fea0003800000 */
.L_x_10:
[----:B------:R-:W-:-:S13]  /*13990*/  ISETP.NE.AND P0, PT, RZ, UR7, PT ;  /* 0x00000007ff007c0c */ /* 0x000fda000bf05270 */
[----:B------:R-:W-:Y:S05]  /*139a0*/  @P0 EXIT ;  /* 0x000000000000094d */ /* 0x000fea0003800000 */
[----:B------:R-:W-:-:S13]  /*139b0*/  ELECT P0, URZ, PT ;  /* 0x00000000003f782f */ /* 0x000fda0003800000 */
[----:B------:R-:W-:Y:S05]  /*139c0*/  @!P0 BRA `(.L_x_525) ;  /* 0x00000008000c8947 */ /* 0x000fea0003800000 */
[----:B------:R-:W-:-:S06]  /*139d0*/  UISETP.GE.AND UP0, UPT, UR5, 0x1, UPT ;  /* 0x000000010500788c */ /* 0x000fcc000bf06270 */
[----:B------:R-:W-:-:S13]  /*139e0*/  PLOP3.LUT P0, PT, PT, PT, UP0, 0x80, 0x0 ;  /* 0x000000000000781c */ /* 0x000fda0003f0f008 */
[----:B------:R-:W-:Y:S05]  /*139f0*/  @!P0 BRA `(.L_x_525) ;  /* 0x0000000800008947 */ /* 0x000fea0003800000 */
[----:B------:R-:W0:Y:S01]  /*13a00*/  S2R R0, SR_CTAID.X ;  /* 0x0000000000007919 */ /* 0x000e220000002500 */
[----:B------:R-:W-:Y:S01]  /*13a10*/  ULDC UR8, c[0x0][0x384] ;  /* 0x0000e10000087ab9 */ /* 0x000fe20000000800 */
[----:B------:R-:W-:Y:S01]  /*13a20*/  UIADD3 UR7, UR5, 0x1, URZ ;  /* 0x0000000105077890 */ /* 0x000fe2000fffe03f */
[----:B------:R-:W-:Y:S01]  /*13a30*/  LOP3.LUT P0, RZ, R7, 0x1f, RZ, 0xc0, !PT ;  /* 0x0000001f07ff7812 */ /* 0x000fe2000780c0ff */
[----:B------:R-:W1:Y:S01]  /*13a40*/  S2R R9, SR_CTAID.Y ;  /* 0x0000000000097919 */ /* 0x000e620000002600 */
[----:B------:R-:W-:Y:S01]  /*13a50*/  IMAD.U32 R10, RZ, RZ, UR6 ;  /* 0x00000006ff0a7e24 */ /* 0x000fe2000f8e00ff */
[----:B------:R-:W-:Y:S01]  /*13a60*/  ULDC UR9, c[0x0][0x388] ;  /* 0x0000e20000097ab9 */ /* 0x000fe20000000800 */
[C---:B------:R-:W-:Y:S01]  /*13a70*/  ISETP.NE.AND P1, PT, R5.reuse, RZ, PT ;  /* 0x000000ff0500720c */ /* 0x040fe20003f25270 */
[----:B------:R-:W-:Y:S01]  /*13a80*/  IMAD.MOV.U32 R3, RZ, RZ, RZ ;  /* 0x000000ffff037224 */ /* 0x000fe200078e00ff */
[----:B------:R-:W-:Y:S02]  /*13a90*/  ISETP.NE.OR P0, PT, R5, RZ, !P0 ;  /* 0x000000ff0500720c */ /* 0x000fe40004705670 */
[----:B------:R-:W-:-:S02]  /*13aa0*/  CS2R R6, SRZ ;  /* 0x0000000000067805 */ /* 0x000fc4000001ff00 */
[----:B------:R-:W-:Y:S01]  /*13ab0*/  MOV R4, 0x1 ;  /* 0x0000000100047802 */ /* 0x000fe20000000f00 */
[----:B------:R-:W-:Y:S02]  /*13ac0*/  IMAD.MOV.U32 R5, RZ, RZ, RZ ;  /* 0x000000ffff057224 */ /* 0x000fe400078e00ff */
[----:B------:R-:W-:Y:S02]  /*13ad0*/  IMAD.MOV.U32 R8, RZ, RZ, RZ ;  /* 0x000000ffff087224 */ /* 0x000fe400078e00ff */
[----:B------:R-:W-:Y:S02]  /*13ae0*/  IMAD.U32 R19, RZ, RZ, UR7 ;  /* 0x00000007ff137e24 */ /* 0x000fe4000f8e00ff */
[----:B0-----:R-:W-:Y:S01]  /*13af0*/  IMAD.SHL.U32 R17, R0, 0x100, RZ ;  /* 0x0000010000117824 */ /* 0x001fe200078e00ff */
[----:B------:R-:W-:-:S03]  /*13b00*/  LOP3.LUT R0, R10, 0x2, RZ, 0xfc, !PT ;  /* 0x000000020a007812 */ /* 0x000fc600078efcff */
[----:B------:R-:W-:-:S04]  /*13b10*/  IMAD.HI.U32 R2, R17, UR8, RZ ;  /* 0x0000000811027c27 */ /* 0x000fc8000f8e00ff */
[----:B-1----:R-:W-:Y:S01]  /*13b20*/  IMAD.SHL.U32 R18, R9, 0x80, RZ ;  /* 0x0000008009127824 */ /* 0x002fe200078e00ff */
[----:B------:R-:W-:-:S07]  /*13b30*/  SHF.R.U32.HI R2, RZ, UR9, R2 ;  /* 0x00000009ff027c19 */ /* 0x000fce0008011602 */
.L_x_529:
[----:B------:R-:W0:Y:S01]  /*13b40*/  S2R R10, SR_CgaCtaId ;  /* 0x00000000000a7919 */ /* 0x000e220000008800 */
[----:B------:R-:W-:-:S04]  /*13b50*/  MOV R9, 0x400 ;  /* 0x0000040000097802 */ /* 0x000fc80000000f00 */
[----:B0-----:R-:W-:Y:S02]  /*13b60*/  LEA R20, R10, R9, 0x18 ;  /* 0x000000090a147211 */ /* 0x001fe400078ec0ff */
[----:B------:R-:W-:-:S03]  /*13b70*/  SHF.L.U32 R9, R4, 0x1f, RZ ;  /* 0x0000001f04097819 */ /* 0x000fc600000006ff */
[----:B------:R-:W-:-:S07]  /*13b80*/  IMAD R16, R3, 0x8, R20 ;  /* 0x0000000803107824 */ /* 0x000fce00078e0214 */
.L_x_526:
[----:B0-----:R0:W1:Y:S02]  /*13b90*/  SYNCS.PHASECHK.TRANS64.TRYWAIT P2, [R16+URZ+0x36048], R9 ;  /* 0x03604809100075a7 */ /* 0x001064000804017f */
[----:B-1----:R-:W-:Y:S05]  /*13ba0*/  @!P2 NANOSLEEP.SYNCS 0x989680 ;  /* 0x009896800000a95d */ /* 0x002fea0003900000 */
[----:B------:R-:W1:Y:S02]  /*13bb0*/  @!P2 SYNCS.PHASECHK.TRANS64 P2, [R16+URZ+0x36048], R9 ;  /* 0x036048091000a5a7 */ /* 0x000e64000804007f */
[----:B-1----:R-:W-:Y:S05]  /*13bc0*/  @!P2 BRA `(.L_x_526) ;  /* 0xfffffffc00f0a947 */ /* 0x002fea000383ffff */
[----:B0-----:R-:W0:Y:S02]  /*13bd0*/  @!P1 LDC R9, c[0x0][0x580] ;  /* 0x00016000ff099b82 */ /* 0x001e240000000800 */
[----:B0-----:R0:W-:Y:S02]  /*13be0*/  @!P1 SYNCS.ARRIVE.TRANS64 RZ, [R16+URZ+0x36000], R9 ;  /* 0x0360000910ff99a7 */ /* 0x0011e4000800003f */
[----:B0-----:R-:W-:-:S04]  /*13bf0*/  PRMT R9, R0, 0x9910, RZ ;  /* 0x0000991000097816 */ /* 0x001fc800000000ff */
[----:B------:R-:W-:-:S13]  /*13c00*/  ISETP.NE.AND P2, PT, R9, 0x2, PT ;  /* 0x000000020900780c */ /* 0x000fda0003f45270 */
[----:B------:R-:W-:Y:S05]  /*13c10*/  @P2 BRA `(.L_x_527) ;  /* 0x0000000000042947 */ /* 0x000fea0003800000 */
[----:B------:R-:W-:Y:S01]  /*13c20*/  BPT.TRAP 0x1 ;  /* 0x000000040000795c */ /* 0x000fe20000300000 */
.L_x_527:
[----:B------:R-:W-:Y:S05]  /*13c30*/  @P0 BRA `(.L_x_528) ;  /* 0x0000000000040947 */ /* 0x000fea0003800000 */
[----:B------:R-:W-:Y:S01]  /*13c40*/  BPT.TRAP 0x1 ;  /* 0x000000040000795c */ /* 0x000fe20000300000 */
.L_x_528:
[----:B------:R-:W0:Y:S01]  /*13c50*/  LDC R12, c[0x0][0x380] ;  /* 0x0000e000ff0c7b82 */ /* 0x000e220000000800 */
[----:B------:R-:W-:Y:S01]  /*13c60*/  R2UR UR7, R2 ;  /* 0x00000000020772ca */ /* 0x000fe200000e0000 */
[----:B------:R-:W-:Y:S01]  /*13c70*/  ULDC UR13, c[0x0][0x38c] ;  /* 0x0000e300000d7ab9 */ /* 0x000fe20000000800 */
[----:B------:R-:W-:Y:S01]  /*13c80*/  ULDC.64 UR8, c[0x0][0x3c8] ;  /* 0x0000f20000087ab9 */ /* 0x000fe20000000a00 */
[----:B------:R-:W-:Y:S01]  /*13c90*/  UISETP.NE.AND UP0, UPT, UR13, 0x1, UPT ;  /* 0x000000010d00788c */ /* 0x000fe2000bf05270 */
[C---:B------:R-:W-:Y:S01]  /*13ca0*/  R2UR UR18, R8.reuse ;  /* 0x00000000081272ca */ /* 0x040fe200000e0000 */
[----:B------:R-:W-:Y:S01]  /*13cb0*/  ULDC UR25, c[0x0][0x398] ;  /* 0x0000e60000197ab9 */ /* 0x000fe20000000800 */
[----:B------:R-:W-:Y:S01]  /*13cc0*/  IADD3 R8, R8, 0x1, RZ ;  /* 0x0000000108087810 */ /* 0x000fe20007ffe0ff */
[----:B------:R-:W1:Y:S01]  /*13cd0*/  LDC.64 R14, c[0x0][0x3f8] ;  /* 0x0000fe00ff0e7b82 */ /* 0x000e620000000a00 */
[----:B------:R-:W-:Y:S01]  /*13ce0*/  R2UR UR16, R3 ;  /* 0x00000000031072ca */ /* 0x000fe200000e0000 */
[----:B------:R-:W-:Y:S01]  /*13cf0*/  ULDC UR12, c[0x0][0x3ec] ;  /* 0x0000fb00000c7ab9 */ /* 0x000fe20000000800 */
[----:B------:R-:W-:Y:S01]  /*13d00*/  R2UR UR17, R16 ;  /* 0x00000000101172ca */ /* 0x000fe200000e0000 */
[----:B------:R-:W-:Y:S01]  /*13d10*/  ULDC.64 UR28, c[0x0][0x198] ;  /* 0x00006600001c7ab9 */ /* 0x000fe20000000a00 */
[----:B------:R-:W-:Y:S01]  /*13d20*/  IADD3 R19, R19, -0x1, RZ ;  /* 0xffffffff13137810 */ /* 0x000fe20007ffe0ff */
[----:B------:R-:W-:-:S02]  /*13d30*/  UIADD3 UR24, UP1, UR28, 0xf0, URZ ;  /* 0x000000f01c187890 */ /* 0x000fc4000ff3e03f */
[----:B------:R-:W1:Y:S01]  /*13d40*/  LDC.64 R10, c[0x0][0x3d0] ;  /* 0x0000f400ff0a7b82 */ /* 0x000e620000000a00 */
[----:B------:R-:W-:Y:S01]  /*13d50*/  @UP0 ULDC.64 UR14, c[0x0][0x390] ;  /* 0x0000e400000e0ab9 */ /* 0x000fe20000000a00 */
[----:B------:R-:W-:Y:S01]  /*13d60*/  ULDC.64 UR20, c[0x0][0x3f0] ;  /* 0x0000fc0000147ab9 */ /* 0x000fe20000000a00 */
[----:B------:R-:W-:Y:S01]  /*13d70*/  UIADD3 UR28, UP2, UR28, 0x270, URZ ;  /* 0x000002701c1c7890 */ /* 0x000fe2000ff5e03f */
[----:B------:R-:W-:Y:S01]  /*13d80*/  ISETP.GT.AND P6, PT, R19, 0x1, PT ;  /* 0x000000011300780c */ /* 0x000fe20003fc4270 */
[----:B------:R-:W-:Y:S01]  /*13d90*/  USHF.L.U32 UR18, UR18, 0x5, URZ ;  /* 0x0000000512127899 */ /* 0x000fe2000800063f */
[----:B------:R-:W-:Y:S01]  /*13da0*/  UMOV UR26, 0x0 ;  /* 0x00000000001a7882 */ /* 0x000fe20000000000 */
[----:B0-----:R-:W-:Y:S01]  /*13db0*/  ISETP.NE.AND P2, PT, R12, 0x1, PT ;  /* 0x000000010c00780c */ /* 0x001fe20003f45270 */
[----:B------:R-:W0:Y:S01]  /*13dc0*/  LDC R13, c[0x0][0x400] ;  /* 0x00010000ff0d7b82 */ /* 0x000e220000000800 */
[----:B------:R-:W-:Y:S01]  /*13dd0*/  UIADD3 UR17, UR17, 0x36000, URZ ;  /* 0x0003600011117890 */ /* 0x000fe2000fffe03f */
[----:B------:R-:W-:-:S10]  /*13de0*/  UMOV UR27, 0x10000000 ;  /* 0x10000000001b7882 */ /* 0x000fd40000000000 */
[----:B------:R-:W-:Y:S01]  /*13df0*/  @P2 IMAD.U32 R9, RZ, RZ, UR7 ;  /* 0x00000007ff092e24 */ /* 0x000fe2000f8e00ff */
[----:B------:R-:W-:Y:S01]  /*13e00*/  R2UR UR7, R17 ;  /* 0x00000000110772ca */ /* 0x000fe200000e0000 */
[----:B-1----:R-:W-:-:S03]  /*13e10*/  IMAD R10, R5, R10, R15 ;  /* 0x0000000a050a7224 */ /* 0x002fc600078e020f */
[----:B------:R-:W-:Y:S01]  /*13e20*/  @P2 R2UR UR7, R9 ;  /* 0x00000000090722ca */ /* 0x000fe200000e0000 */
[C---:B------:R-:W-:Y:S01]  /*13e30*/  IMAD R9, R7.reuse, UR9, R14 ;  /* 0x0000000907097c24 */ /* 0x040fe2000f8e020e */
[----:B------:R-:W-:Y:S01]  /*13e40*/  ISETP.NE.AND P2, PT, R8, UR4, PT ;  /* 0x0000000408007c0c */ /* 0x000fe2000bf45270 */
[----:B------:R-:W1:Y:S02]  /*13e50*/  LDC.64 R14, c[0x0][0x3e0] ;  /* 0x0000f800ff0e7b82 */ /* 0x000e640000000a00 */
[----:B------:R-:W-:Y:S01]  /*13e60*/  IMAD.U32 R10, R10, 0x20, R9 ;  /* 0x000000200a0a7824 */ /* 0x000fe200078e0009 */
[----:B------:R-:W-:Y:S01]  /*13e70*/  SEL R8, R8, RZ, P2 ;  /* 0x000000ff08087207 */ /* 0x000fe20001000000 */
[----:B------:R-:W-:Y:S02]  /*13e80*/  VIADD R9, R7, 0x1 ;  /* 0x0000000107097836 */ /* 0x000fe40000000000 */
[----:B0-----:R-:W-:-:S04]  /*13e90*/  IMAD R11, R6, R11, R13 ;  /* 0x0000000b060b7224 */ /* 0x001fc800078e020d */
[----:B------:R-:W-:Y:S01]  /*13ea0*/  UIMAD.WIDE.U32 UR10, UR7, UR14, URZ ;  /* 0x0000000e070a72a5 */ /* 0x000fe2000f8e003f */
[----:B------:R-:W-:Y:S01]  /*13eb0*/  IMAD.U32 R10, R11, 0x400, R10 ;  /* 0x000004000b0a7824 */ /* 0x000fe200078e000a */
[----:B------:R-:W-:Y:S01]  /*13ec0*/  UMOV UR9, UR7 ;  /* 0x0000000700097c82 */ /* 0x000fe20008000000 */
[----:B------:R-:W-:Y:S01]  /*13ed0*/  @P2 IMAD.MOV R9, RZ, RZ, R7 ;  /* 0x000000ffff092224 */ /* 0x000fe200078e0207 */
[----:B------:R-:W-:Y:S01]  /*13ee0*/  @UP0 USHF.R.U32.HI UR9, URZ, UR15, UR11 ;  /* 0x0000000f3f090299 */ /* 0x000fe2000801160b */
[----:B------:R-:W-:Y:S01]  /*13ef0*/  VIADD R11, R6, 0x1 ;  /* 0x00000001060b7836 */ /* 0x000fe20000000000 */
[----:B------:R-:W-:Y:S01]  /*13f00*/  UISETP.NE.AND UP0, UPT, UR25, 0x1, UPT ;  /* 0x000000011900788c */ /* 0x000fe2000bf05270 */
[----:B------:R-:W-:Y:S01]  /*13f10*/  R2UR UR10, R20 ;  /* 0x00000000140a72ca */ /* 0x000fe200000e0000 */
[----:B------:R-:W-:Y:S01]  /*13f20*/  UIADD3 UR11, -UR7, URZ, URZ ;  /* 0x0000003f070b7290 */ /* 0x000fe2000fffe13f */
[----:B------:R-:W-:Y:S01]  /*13f30*/  IMAD R20, R3, 0x2000, R20 ;  /* 0x0000200003147824 */ /* 0x000fe200078e0214 */
[----:B------:R-:W-:Y:S01]  /*13f40*/  R2UR UR31, R10 ;  /* 0x000000000a1f72ca */ /* 0x000fe200000e0000 */
[----:B------:R-:W-:Y:S01]  /*13f50*/  UMOV UR22, UR9 ;  /* 0x0000000900167c82 */ /* 0x000fe20008000000 */
[----:B------:R-:W-:Y:S01]  /*13f60*/  UIADD3 UR30, -UR9, URZ, URZ ;  /* 0x0000003f091e7290 */ /* 0x000fe2000fffe13f */
[----:B------:R-:W-:Y:S01]  /*13f70*/  VIADD R10, R5, 0x1 ;  /* 0x00000001050a7836 */ /* 0x000fe20000000000 */
[----:B-1----:R-:W-:Y:S01]  /*13f80*/  ISETP.NE.AND P3, PT, R9, R14, PT ;  /* 0x0000000e0900720c */ /* 0x002fe20003f65270 */
[----:B------:R-:W-:Y:S01]  /*13f90*/  IMAD R12, R12, UR11, R17 ;  /* 0x0000000b0c0c7c24 */ /* 0x000fe2000f8e0211 */
[----:B------:R-:W-:Y:S01]  /*13fa0*/  R2UR UR23, R20 ;  /* 0x00000000141772ca */ /* 0x000fe200000e0000 */
[----:B------:R-:W-:Y:S01]  /*13fb0*/  @UP0 ULDC UR32, c[0x0][0x3a0] ;  /* 0x0000e80000200ab9 */ /* 0x000fe20000000800 */
[----:B------:R-:W-:Y:S01]  /*13fc0*/  ULDC.64 UR14, c[0x0][0x3c0] ;  /* 0x0000f000000e7ab9 */ /* 0x000fe20000000a00 */
[----:B------:R-:W-:Y:S01]  /*13fd0*/  VIADD R3, R3, 0x1 ;  /* 0x0000000103037836 */ /* 0x000fe20000000000 */
[----:B------:R-:W-:Y:S01]  /*13fe0*/  ULEA UR16, UR16, UR10, 0xe ;  /* 0x0000000a10107291 */ /* 0x000fe2000f8e703f */
[----:B------:R-:W-:-:S02]  /*13ff0*/  R2UR UR19, R12 ;  /* 0x000000000c1372ca */ /* 0x000fc400000e0000 */
[----:B------:R-:W-:Y:S01]  /*14000*/  @UP0 ULDC UR10, c[0x0][0x39c] ;  /* 0x0000e700000a0ab9 */ /* 0x000fe20000000800 */
[----:B------:R-:W-:Y:S01]  /*14010*/  ISETP.NE.AND P5, PT, R3, 0x9, PT ;  /* 0x000000090300780c */ /* 0x000fe20003fa5270 */
[----:B------:R-:W-:Y:S02]  /*14020*/  UIMAD.WIDE.U32 UR10, UR9, UR10, URZ ;  /* 0x0000000a090a72a5 */ /* 0x000fe4000f8e003f */
[----:B------:R-:W-:Y:S01]  /*14030*/  @P3 IMAD.MOV R10, RZ, RZ, R5 ;  /* 0x000000ffff0a3224 */ /* 0x000fe200078e0205 */
[----:B------:R-:W-:Y:S01]  /*14040*/  UIMAD UR10, UR13, UR30, UR7 ;  /* 0x0000001e0d0a72a4 */ /* 0x000fe2000f8e0207 */
[----:B------:R-:W-:Y:S01]  /*14050*/  R2UR UR13, R5 ;  /* 0x00000000050d72ca */ /* 0x000fe200000e0000 */
[----:B------:R-:W-:Y:S01]  /*14060*/  @UP0 USHF.R.U32.HI UR22, URZ, UR32, UR11 ;  /* 0x000000203f160299 */ /* 0x000fe2000801160b */
[----:B------:R-:W-:Y:S01]  /*14070*/  SEL R5, RZ, 0x1, P5 ;  /* 0x00000001ff057807 */ /* 0x000fe20002800000 */
[----:B------:R-:W-:Y:S01]  /*14080*/  UIMAD UR20, UR10, UR15, UR20 ;  /* 0x0000000f0a1472a4 */ /* 0x000fe2000f8e0214 */
[----:B------:R-:W-:Y:S01]  /*14090*/  ISETP.NE.AND P4, PT, R10, R15, PT ;  /* 0x0000000f0a00720c */ /* 0x000fe20003f85270 */
[----:B------:R-:W-:Y:S01]  /*140a0*/  UIADD3 UR11, -UR22, URZ, URZ ;  /* 0x0000003f160b7290 */ /* 0x000fe2000fffe13f */
[----:B------:R-:W-:Y:S01]  /*140b0*/  LOP3.LUT R4, R4, R5, RZ, 0x3c, !PT ;  /* 0x0000000504047212 */ /* 0x000fe200078e3cff */
[----:B------:R-:W-:Y:S01]  /*140c0*/  UIMAD UR19, UR19, UR14, UR12 ;  /* 0x0000000e131372a4 */ /* 0x000fe2000f8e020c */
[----:B------:R-:W-:Y:S01]  /*140d0*/  R2UR UR12, R7 ;  /* 0x00000000070c72ca */ /* 0x000fe200000e0000 */
[----:B------:R-:W-:Y:S01]  /*140e0*/  UIMAD UR7, UR25, UR11, UR9 ;  /* 0x0000000b190772a4 */ /* 0x000fe2000f8e0209 */
[----:B------:R-:W-:Y:S01]  /*140f0*/  R2UR UR14, R6 ;  /* 0x00000000060e72ca */ /* 0x000fe200000e0000 */
[----:B------:R-:W-:Y:S01]  /*14100*/  UIADD3.X UR25, URZ, UR29, URZ, UP1, !UPT ;  /* 0x0000001d3f197290 */ /* 0x000fe20008ffe43f */
[----:B------:R-:W-:Y:S01]  /*14110*/  R2UR UR11, R18 ;  /* 0x00000000120b72ca */ /* 0x000fe200000e0000 */
[----:B------:R-:W-:Y:S01]  /*14120*/  UIMAD UR21, UR7, UR8, UR21 ;  /* 0x00000008071572a4 */ /* 0x000fe2000f8e0215 */
[----:B------:R-:W-:Y:S01]  /*14130*/  SEL R3, R3, RZ, P5 ;  /* 0x000000ff03037207 */ /* 0x000fe20002800000 */
[----:B------:R-:W-:Y:S01]  /*14140*/  UPRMT UR7, UR31, 0x5410, URZ ;  /* 0x000054101f077896 */ /* 0x000fe2000800003f */
[----:B------:R-:W-:Y:S01]  /*14150*/  SEL R7, R9, RZ, P3 ;  /* 0x000000ff09077207 */ /* 0x000fe20001800000 */
[----:B------:R-:W-:Y:S01]  /*14160*/  UIADD3 UR8, UR23, 0x24000, URZ ;  /* 0x0002400017087890 */ /* 0x000fe2000fffe03f */
[----:B------:R-:W-:Y:S01]  /*14170*/  @P4 IMAD.MOV R11, RZ, RZ, R6 ;  /* 0x000000ffff0b4224 */ /* 0x000fe200078e0206 */
[----:B------:R-:W-:Y:S01]  /*14180*/  UIADD3.X UR29, URZ, UR29, URZ, UP2, !UPT ;  /* 0x0000001d3f1d7290 */ /* 0x000fe200097fe43f */
[----:B------:R-:W-:Y:S01]  /*14190*/  SEL R5, R10, RZ, P4 ;  /* 0x000000ff0a057207 */ /* 0x000fe20002000000 */
[----:B------:R-:W-:Y:S01]  /*141a0*/  UMOV UR9, UR17 ;  /* 0x0000001100097c82 */ /* 0x000fe20008000000 */
[----:B------:R-:W-:Y:S01]  /*141b0*/  UMOV UR10, UR18 ;  /* 0x00000012000a7c82 */ /* 0x000fe20008000000 */
[----:B------:R-:W-:Y:S01]  /*141c0*/  IMAD.MOV.U32 R6, RZ, RZ, R11 ;  /* 0x000000ffff067224 */ /* 0x000fe200078e000b */
[----:B------:R0:W-:Y:S04]  /*141d0*/  UTMALDG.5D.IM2COL [UR16], [UR24], UR7 ;  /* 0x00000010180073b4 */ /* 0x0001e80008060007 */
[----:B------:R0:W-:Y:S02]  /*141e0*/  UTMALDG.5D [UR8], [UR28], desc[UR26] ;  /* 0x00001a081c0075b4 */ /* 0x0001e40008021000 */
[----:B0-----:R-:W-:Y:S05]  /*141f0*/  @P6 BRA `(.L_x_529) ;  /* 0xfffffff800506947 */ /* 0x001fea000383ffff */
.L_x_525:
[----:B------:R-:W-:Y:S01]  /*14200*/  UISETP.GE.U32.AND UP1, UPT, UR5, 0x9, UPT ;  /* 0x000000090500788c */ /* 0x000fe2000bf26070 */
[----:B------:R-:W-:-:S05]  /*14210*/  IMAD.MOV.U32 R0, RZ, RZ, 0x1 ;  /* 0x00000001ff007424 */ /* 0x000fca00078e00ff */
[----:B------:R-:W-:-:S05]  /*14220*/  PLOP3.LUT P0, PT, PT, PT, UP1, 0x80, 0x0 ;  /* 0x000000000000781c */ /* 0x000fca0003f0f018 */
[----:B------:R-:W-:-:S04]  /*14230*/  @UP1 UIMAD.WIDE.U32 UR8, UR5, 0x38e38e39, URZ ;  /* 0x38e38e39050818a5 */ /* 0x000fc8000f8e003f */
[----:B------:R-:W-:-:S04]  /*14240*/  @UP1 USHF.R.U32.HI UR7, URZ, 0x1, UR9 ;  /* 0x000000013f071899 */ /* 0x000fc80008011609 */
[----:B------:R-:W-:-:S04]  /*14250*/  @UP1 ULOP3.LUT UR7, UR7, 0x1, URZ, 0xc0, !UPT ;  /* 0x0000000107071892 */ /* 0x000fc8000f8ec03f */
[----:B------:R-:W-:-:S04]  /*14260*/  @UP1 UISETP.NE.U32.AND UP0, UPT, UR7, 0x1, UPT ;  /* 0x000000010700188c */ /* 0x000fc8000bf05070 */
[----:B------:R-:W-:-:S04]  /*14270*/  @UP1 UISETP.NE.U32.AND.EX UP0, UPT, URZ, URZ, UPT, UP0 ;  /* 0x0000003f3f00128c */ /* 0x000fc8000bf05100 */
[----:B------:R-:W-:-:S06]  /*14280*/  @UP1 USEL UR7, URZ, 0x1, !UP0 ;  /* 0x000000013f071887 */ /* 0x000fcc000c000000 */
[----:B------:R-:W-:Y:S01]  /*14290*/  @P0 IMAD.U32 R0, RZ, RZ, UR7 ;  /* 0x00000007ff000e24 */ /* 0x000fe2000f8e00ff */
[----:B------:R-:W-:Y:S05]  /*142a0*/  WARPSYNC.ALL ;  /* 0x0000000000007948 */ /* 0x000fea0003800000 */
[----:B------:R-:W-:-:S13]  /*142b0*/  ELECT P0, URZ, PT ;  /* 0x00000000003f782f */ /* 0x000fda0003800000 */
[----:B------:R-:W-:Y:S05]  /*142c0*/  @!P0 EXIT ;  /* 0x000000000000894d */ /* 0x000fea0003800000 */
[----:B------:R-:W-:-:S04]  /*142d0*/  ULOP3.LUT UR6, UR6, 0x2, URZ, 0xfc, !UPT ;  /* 0x0000000206067892 */ /* 0x000fc8000f8efc3f */
[----:B------:R-:W-:-:S06]  /*142e0*/  UISETP.NE.AND UP0, UPT, UR6, 0x3, UPT ;  /* 0x000000030600788c */ /* 0x000fcc000bf05270 */
[----:B------:R-:W-:-:S13]  /*142f0*/  PLOP3.LUT P0, PT, PT, PT, UP0, 0x80, 0x0 ;  /* 0x000000000000781c */ /* 0x000fda0003f0f008 */
[----:B------:R-:W-:Y:S05]  /*14300*/  @!P0 BRA `(.L_x_530) ;  /* 0x0000000000048947 */ /* 0x000fea0003800000 */
[----:B------:R-:W-:Y:S01]  /*14310*/  BPT.TRAP 0x1 ;  /* 0x000000040000795c */ /* 0x000fe20000300000 */
.L_x_530:
[----:B------:R-:W0:Y:S01]  /*14320*/  S2UR UR8, SR_CgaCtaId ;  /* 0x00000000000879c3 */ /* 0x000e220000008800 */
[----:B------:R-:W-:Y:S01]  /*14330*/  UIMAD.WIDE.U32 UR6, UR5, 0x38e38e39, URZ ;  /* 0x38e38e39050678a5 */ /* 0x000fe2000f8e003f */
[----:B------:R-:W-:Y:S01]  /*14340*/  SHF.L.U32 R2, R0, 0x1f, RZ ;  /* 0x0000001f00027819 */ /* 0x000fe200000006ff */
[----:B------:R-:W-:Y:S02]  /*14350*/  UMOV UR4, 0x400 ;  /* 0x0000040000047882 */ /* 0x000fe40000000000 */
[----:B------:R-:W-:-:S04]  /*14360*/  USHF.R.U32.HI UR6, URZ, 0x1, UR7 ;  /* 0x000000013f067899 */ /* 0x000fc80008011607 */
[----:B------:R-:W-:Y:S02]  /*14370*/  UIMAD UR5, UR6, -0x9, UR5 ;  /* 0xfffffff7060578a4 */ /* 0x000fe4000f8e0205 */
[----:B0-----:R-:W-:-:S04]  /*14380*/  ULEA UR4, UR8, UR4, 0x18 ;  /* 0x0000000408047291 */ /* 0x001fc8000f8ec03f */
[----:B------:R-:W-:-:S04]  /*14390*/  UIADD3 UR4, UR4, 0x36048, URZ ;  /* 0x0003604804047890 */ /* 0x000fc8000fffe03f */
[----:B------:R-:W-:-:S12]  /*143a0*/  ULEA UR6, UR5, UR4, 0x3 ;  /* 0x0000000405067291 */ /* 0x000fd8000f8e183f */
.L_x_531:
[----:B0-----:R-:W-:-:S04]  /*143b0*/  IMAD.U32 R3, RZ, RZ, UR6 ;  /* 0x00000006ff037e24 */ /* 0x001fc8000f8e00ff */
[----:B------:R0:W1:Y:S03]  /*143c0*/  SYNCS.PHASECHK.TRANS64.TRYWAIT P0, [R3+URZ], R2 ;  /* 0x00000002030075a7 */ /* 0x000066000800017f */
[----:B-1----:R-:W-:Y:S05]  /*143d0*/  @!P0 NANOSLEEP.SYNCS 0x989680 ;  /* 0x009896800000895d */ /* 0x002fea0003900000 */
[----:B------:R-:W1:Y:S02]  /*143e0*/  @!P0 SYNCS.PHASECHK.TRANS64 P0, [R3+URZ], R2 ;  /* 0x00000002030085a7 */ /* 0x000e64000800007f */
[----:B-1----:R-:W-:Y:S05]  /*143f0*/  @!P0 BRA `(.L_x_531) ;  /* 0xfffffffc00ec8947 */ /* 0x002fea000383ffff */
[----:B------:R-:W-:-:S04]  /*14400*/  UIADD3 UR5, UR5, 0x1, URZ ;  /* 0x0000000105057890 */ /* 0x000fc8000fffe03f */
[----:B------:R-:W-:-:S04]  /*14410*/  UISETP.NE.AND UP0, UPT, UR5, 0x9, UPT ;  /* 0x000000090500788c */ /* 0x000fc8000bf05270 */
[----:B------:R-:W-:Y:S02]  /*14420*/  USEL UR6, URZ, 0x1, UP0 ;  /* 0x000000013f067887 */ /* 0x000fe40008000000 */
[----:B------:R-:W-:-:S04]  /*14430*/  USEL UR5, UR5, URZ, UP0 ;  /* 0x0000003f05057287 */ /* 0x000fc80008000000 */
[----:B0-----:R-:W-:Y:S01]  /*14440*/  LOP3.LUT R2, R0, UR6, RZ, 0x3c, !PT ;  /* 0x0000000600027c12 */ /* 0x001fe2000f8e3cff */
[----:B------:R-:W-:-:S03]  /*14450*/  ULEA UR7, UR5, UR4, 0x3 ;  /* 0x0000000405077291 */ /* 0x000fc6000f8e183f */
[----:B------:R-:W-:-:S09]  /*14460*/  SHF.L.U32 R0, R2, 0x1f, RZ ;  /* 0x0000001f02007819 */ /* 0x000fd200000006ff */
.L_x_532:
        /* <DEDUP_REMOVED lines=9> */
[----:B------:R-:W-:Y:S01]  /*14500*/  LOP3.LUT R2, R2, UR6, RZ, 0x3c, !PT ;  /* 0x0000000602027c12 */ /* 0x000fe2000f8e3cff */
[----:B------:R-:W-:-:S03]  /*14510*/  ULEA UR7, UR5, UR4, 0x3 ;  /* 0x0000000405077291 */ /* 0x000fc6000f8e183f */
[----:B0-----:R-:W-:-:S09]  /*14520*/  SHF.L.U32 R0, R2, 0x1f, RZ ;  /* 0x0000001f02007819 */ /* 0x001fd200000006ff */
.L_x_533:
[----:B0-----:R-:W-:-:S04]  /*14530*/  MOV R3, UR7 ;  /* 0x0000000700037c02 */ /* 0x001fc80008000f00 */
        /* <DEDUP_REMOVED lines=11> */
.L_x_534:
        /* <DEDUP_REMOVED lines=12> */
.L_x_535:
        /* <DEDUP_REMOVED lines=12> */
.L_x_536:
        /* <DEDUP_REMOVED lines=12> */
.L_x_537:
        /* <DEDUP_REMOVED lines=12> */
.L_x_538:
        /* <DEDUP_REMOVED lines=12> */
.L_x_539:
[----:B0-----:R-:W-:-:S04]  /*149b0*/  IMAD.U32 R3, RZ, RZ, UR5 ;  /* 0x00000005ff037e24 */ /* 0x001fc8000f8e00ff */
[----:B------:R0:W1:Y:S03]  /*149c0*/  SYNCS.PHASECHK.TRANS64.TRYWAIT P0, [R3+URZ], R0 ;  /* 0x00000000030075a7 */ /* 0x000066000800017f */
[----:B-1----:R-:W-:Y:S05]  /*149d0*/  @!P0 NANOSLEEP.SYNCS 0x989680 ;  /* 0x009896800000895d */ /* 0x002fea0003900000 */
[----:B------:R-:W1:Y:S02]  /*149e0*/  @!P0 SYNCS.PHASECHK.TRANS64 P0, [R3+URZ], R0 ;  /* 0x00000000030085a7 */ /* 0x000e64000800007f */
[----:B-1----:R-:W-:Y:S05]  /*149f0*/  @P0 EXIT ;  /* 0x000000000000094d */ /* 0x002fea0003800000 */
[----:B------:R-:W-:Y:S05]  /*14a00*/  BRA `(.L_x_539) ;  /* 0xfffffffc00e87947 */ /* 0x000fea000383ffff */
.L_x_540:
[----:B------:R-:W-:-:S00]  /*14a10*/  BRA `(.L_x_540) ;  /* 0xfffffffc00fc7947 */ /* 0x000fc0000383ffff */
[----:B------:R-:W-:-:S00]  /*14a20*/  NOP ;  /* 0x0000000000007918 */ /* 0x000fc00000000000 */
        /* <DEDUP_REMOVED lines=13> */
.L_x_541:


//--------------------- .nv.shared._ZN7cutlass13device_kernelINS_4conv6kernel13ConvUniversalINS1_16ConvProblemShapeILNS1_8OperatorE0ELi3EEENS1_10collective14CollectiveConvINS1_46MainloopSm90TmaGmmaWarpSpecializedImplicitGemmILS5_0ELi9ELi3EN4cute5tupleIJNSA_1CILi1EEESD_SD_EEENS1_36KernelImplicitTmaWarpSpecializedSm90ELi1EEENSB_IJNSC_ILi256EEENSC_ILi128EEENSB_IJNSC_ILi32EEEEEEEEENS_6half_tESM_NSA_8TiledMMAINSA_8MMA_AtomIJNSA_4SM904GMMA26MMA_64x128x16_F32F16F16_SSILNSQ_5MajorE0ELSS_0ELNSQ_7ScaleInE1ELST_1EEEEEENSA_6LayoutISE_NSB_IJNSC_ILi0EEESX_SX_EEEEENSB_IJNSA_10UnderscoreES10_S10_EEEEENS7_6detail26Sm90ImplicitGemmTileTraitsINSA_20SM90_TMA_LOAD_IM2COLENSA_14ComposedLayoutINSA_7SwizzleILi2ELi4ELi3EEENSA_18smem_ptr_flag_bitsILi16EEENSW_INSB_IJNSB_IJNSC_ILi8EEESJ_EEENSB_IJSJ_SD_EEENSB_IJSD_NSC_ILi9EEEEEEEEENSB_IJNSB_IJSJ_SH_EEENSB_IJSD_SX_EEENSB_IJSX_NSC_ILi8192EEEEEEEEEEEEEvEENS14_INSA_13SM90_TMA_LOADENS16_IS18_S1A_NSW_INSB_IJNSB_IJS1B_NSC_ILi16EEEEEES1D_S1F_EEENSB_IJS1H_S1I_NSB_IJSX_NSC_ILi4096EEEEEEEEEEEEEvEEEENS_8epilogue10collective6detail29Sm90TmaWarpSpecializedAdapterINS21_15DefaultEpilogueISM_NSB_IJNSB_IJllllEEESD_SX_EEES26_NS20_6thread17LinearCombinationISM_Li1EffLNS27_9ScaleType4KindE0ELNS_15FloatRoundStyleE2ESM_EENS_4gemm15EpilogueDefaultEEEEEvvEEEEvNT_6ParamsE --------------------------
	.section	.nv.shared._ZN7cutlass13device_kernelINS_4conv6kernel13ConvUniversalINS1_16ConvProblemShapeILNS1_8OperatorE0ELi3EEENS1_10collective14CollectiveConvINS1_46MainloopSm90TmaGmmaWarpSpecializedImplicitGemmILS5_0ELi9ELi3EN4cute5tupleIJNSA_1CILi1EEESD_SD_EEENS1_36KernelImplicitTmaWarpSpecializedSm90ELi1EEENSB_IJNSC_ILi256EEENSC_ILi128EEENSB_IJNSC_ILi32EEEEEEEEENS_6half_tESM_NSA_8TiledMMAINSA_8MMA_AtomIJNSA_4SM904GMMA26MMA_64x128x16_F32F16F16_SSILNSQ_5MajorE0ELSS_0ELNSQ_7ScaleInE1ELST_1EEEEEENSA_6LayoutISE_NSB_IJNSC_ILi0EEESX_SX_EEEEENSB_IJNSA_10UnderscoreES10_S10_EEEEENS7_6detail26Sm90ImplicitGemmTileTraitsINSA_20SM90_TMA_LOAD_IM2COLENSA_14ComposedLayoutINSA_7SwizzleILi2ELi4ELi3EEENSA_18smem_ptr_flag_bitsILi16EEENSW_INSB_IJNSB_IJNSC_ILi8EEESJ_EEENSB_IJSJ_SD_EEENSB_IJSD_NSC_ILi9EEEEEEEEENSB_IJNSB_IJSJ_SH_EEENSB_IJSD_SX_EEENSB_IJSX_NSC_ILi8192EEEEEEEEEEEEEvEENS14_INSA_13SM90_TMA_LOADENS16_IS18_S1A_NSW_INSB_IJNSB_IJS1B_NSC_ILi16EEEEEES1D_S1F_EEENSB_IJS1H_S1I_NSB_IJSX_NSC_ILi4096EEEEEEEEEEEEEvEEEENS_8epilogue10collective6detail29Sm90TmaWarpSpecializedAdapterINS21_15DefaultEpilogueISM_NSB_IJNSB_IJllllEEESD_SX_EEES26_NS20_6thread17LinearCombinationISM_Li1EffLNS27_9ScaleType4KindE0ELNS_15FloatRoundStyleE2ESM_EENS_4gemm15EpilogueDefaultEEEEEvvEEEEvNT_6ParamsE,"aw",@nobits
	.sectionflags	@""
	.align	16
	.zero		1024


//--------------------- .nv.shared.reserved.0     --------------------------
	.section	.nv.shared.reserved.0,"aw",@nobits
	.weak		__nv_reservedSMEM_offset_0_alias
	.size		__nv_reservedSMEM_offset_0_alias, 0, 0
	.other		__nv_reservedSMEM_offset_0_alias,@"STO_CUDA_RESERVED_SHARED STV_DEFAULT"
__nv_reservedSMEM_offset_0_alias:
	.zero		0


//--------------------- .nv.global                --------------------------
	.section	.nv.global,"aw",@nobits
.nv.global:
	.type		_ZN39_INTERNAL_3aa7bf4d_4_k_cu_2efce0fc_27954cute1_E,@object
	.size		_ZN39_INTERNAL_3aa7bf4d_4_k_cu_2efce0fc_27954cute1_E,(_ZN39_INTERNAL_3aa7bf4d_4_k_cu_2efce0fc_27954cuda3std3__45__cpo6cbeginE - _ZN39_INTERNAL_3aa7bf4d_4_k_cu_2efce0fc_27954cute1_E)
_ZN39_INTERNAL_3aa7bf4d_4_k_cu_2efce0fc_27954cute1_E:
	.zero		1
	.type		_ZN39_INTERNAL_3aa7bf4d_4_k_cu_2efce0fc_27954cuda3std3__45__cpo6cbeginE,@object
	.size		_ZN39_INTERNAL_3aa7bf4d_4_k_cu_2efce0fc_27954cuda3std3__45__cpo6cbeginE,(_ZN39_INTERNAL_3aa7bf4d_4_k_cu_2efce0fc_27954cuda3std3__48in_placeE - _ZN39_INTERNAL_3aa7bf4d_4_k_cu_2efce0fc_27954cuda3std3__45__cpo6cbeginE)
_ZN39_INTERNAL_3aa7bf4d_4_k_cu_2efce0fc_27954cuda3std3__45__cpo6cbeginE:
	.zero		1
	.type		_ZN39_INTERNAL_3aa7bf4d_4_k_cu_2efce0fc_27954cuda3std3__48in_placeE,@object
	.size		_ZN39_INTERNAL_3aa7bf4d_4_k_cu_2efce0fc_27954cuda3std3__48in_placeE,(_ZN39_INTERNAL_3aa7bf4d_4_k_cu_2efce0fc_27954cuda3std6ranges3__45__cpo9iter_moveE - _ZN39_INTERNAL_3aa7bf4d_4_k_cu_2efce0fc_27954cuda3std3__48in_placeE)
_ZN39_INTERNAL_3aa7bf4d_4_k_cu_2efce0fc_27954cuda3std3__48in_placeE:
	.zero		1
	.type		_ZN39_INTERNAL_3aa7bf4d_4_k_cu_2efce0fc_27954cuda3std6ranges3__45__cpo9iter_moveE,@object
	.size		_ZN39_INTERNAL_3aa7bf4d_4_k_cu_2efce0fc_27954cuda3std6ranges3__45__cpo9iter_moveE,(_ZN39_INTERNAL_3aa7bf4d_4_k_cu_2efce0fc_27954cuda3std3__45__cpo5beginE - _ZN39_INTERNAL_3aa7bf4d_4_k_cu_2efce0fc_27954cuda3std6ranges3__45__cpo9iter_moveE)
_ZN39_INTERNAL_3aa7bf4d_4_k_cu_2efce0fc_27954cuda3std6ranges3__45__cpo9iter_moveE:
	.zero		1
	.type		_ZN39_INTERNAL_3aa7bf4d_4_k_cu_2efce0fc_27954cuda3std3__45__cpo5beginE,@object
	.size		_ZN39_INTERNAL_3aa7bf4d_4_k_cu_2efce0fc_27954cuda3std3__45__cpo5beginE,(_ZN39_INTERNAL_3aa7bf4d_4_k_cu_2efce0fc_27954cuda3std3__441_GLOBAL__N__3aa7bf4d_4_k_cu_2efce0fc_27956ignoreE - _ZN39_INTERNAL_3aa7bf4d_4_k_cu_2efce0fc_27954cuda3std3__45__cpo5beginE)
_ZN39_INTERNAL_3aa7bf4d_4_k_cu_2efce0fc_27954cuda3std3__45__cpo5beginE:
	.zero		1
	.type		_ZN39_INTERNAL_3aa7bf4d_4_k_cu_2efce0fc_27954cuda3std3__441_GLOBAL__N__3aa7bf4d_4_k_cu_2efce0fc_27956ignoreE,@object
	.size		_ZN39_INTERNAL_3aa7bf4d_4_k_cu_2efce0fc_27954cuda3std3__441_GLOBAL__N__3aa7bf4d_4_k_cu_2efce0fc_27956ignoreE,(_ZN39_INTERNAL_3aa7bf4d_4_k_cu_2efce0fc_27954cute7productE - _ZN39_INTERNAL_3aa7bf4d_4_k_cu_2efce0fc_27954cuda3std3__441_GLOBAL__N__3aa7bf4d_4_k_cu_2efce0fc_27956ignoreE)
_ZN39_INTERNAL_3aa7bf4d_4_k_cu_2efce0fc_27954cuda3std3__441_GLOBAL__N__3aa7bf4d_4_k_cu_2efce0fc_27956ignoreE:
	.zero		1
	.type		_ZN39_INTERNAL_3aa7bf4d_4_k_cu_2efce0fc_27954cute7productE,@object
	.size		_ZN39_INTERNAL_3aa7bf4d_4_k_cu_2efce0fc_27954cute7productE,(_ZN39_INTERNAL_3aa7bf4d_4_k_cu_2efce0fc_27954cuda3std3__45__cpo3endE - _ZN39_INTERNAL_3aa7bf4d_4_k_cu_2efce0fc_27954cute7productE)
_ZN39_INTERNAL_3aa7bf4d_4_k_cu_2efce0fc_27954cute7productE:
	.zero		1
	.type		_ZN39_INTERNAL_3aa7bf4d_4_k_cu_2efce0fc_27954cuda3std3__45__cpo3endE,@object
	.size		_ZN39_INTERNAL_3aa7bf4d_4_k_cu_2efce0fc_27954cuda3std3__45__cpo3endE,(_ZN39_INTERNAL_3aa7bf4d_4_k_cu_2efce0fc_27954cuda3std3__419piecewise_constructE - _ZN39_INTERNAL_3aa7bf4d_4_k_cu_2efce0fc_27954cuda3std3__45__cpo3endE)
_ZN39_INTERNAL_3aa7bf4d_4_k_cu_2efce0fc_27954cuda3std3__45__cpo3endE:
	.zero		1
	.type		_ZN39_INTERNAL_3aa7bf4d_4_k_cu_2efce0fc_27954cuda3std3__419piecewise_constructE,@object
	.size		_ZN39_INTERNAL_3aa7bf4d_4_k_cu_2efce0fc_27954cuda3std3__419piecewise_constructE,(_ZN39_INTERNAL_3aa7bf4d_4_k_cu_2efce0fc_27954cuda3std3__45__cpo4cendE - _ZN39_INTERNAL_3aa7bf4d_4_k_cu_2efce0fc_27954cuda3std3__419piecewise_constructE)
_ZN39_INTERNAL_3aa7bf4d_4_k_cu_2efce0fc_27954cuda3std3__419piecewise_constructE:
	.zero		1
	.type		_ZN39_INTERNAL_3aa7bf4d_4_k_cu_2efce0fc_27954cuda3std3__45__cpo4cendE,@object
	.size		_ZN39_INTERNAL_3aa7bf4d_4_k_cu_2efce0fc_27954cuda3std3__45__cpo4cendE,(_ZN39_INTERNAL_3aa7bf4d_4_k_cu_2efce0fc_27954cuda3std6ranges3__45__cpo4swapE - _ZN39_INTERNAL_3aa7bf4d_4_k_cu_2efce0fc_27954cuda3std3__45__cpo4cendE)
_ZN39_INTERNAL_3aa7bf4d_4_k_cu_2efce0fc_27954cuda3std3__45__cpo4cendE:
	.zero		1
	.type		_ZN39_INTERNAL_3aa7bf4d_4_k_cu_2efce0fc_27954cuda3std6ranges3__45__cpo4swapE,@object
	.size		_ZN39_INTERNAL_3aa7bf4d_4_k_cu_2efce0fc_27954cuda3std6ranges3__45__cpo4swapE,(.L_7 - _ZN39_INTERNAL_3aa7bf4d_4_k_cu_2efce0fc_27954cuda3std6ranges3__45__cpo4swapE)
_ZN39_INTERNAL_3aa7bf4d_4_k_cu_2efce0fc_27954cuda3std6ranges3__45__cpo4swapE:
	.zero		1
.L_7:


//--------------------- .nv.constant0._ZN7cutlass13device_kernelINS_4conv6kernel13ConvUniversalINS1_16ConvProblemShapeILNS1_8OperatorE0ELi3EEENS1_10collective14CollectiveConvINS1_46MainloopSm90TmaGmmaWarpSpecializedImplicitGemmILS5_0ELi9ELi3EN4cute5tupleIJNSA_1CILi1EEESD_SD_EEENS1_36KernelImplicitTmaWarpSpecializedSm90ELi1EEENSB_IJNSC_ILi256EEENSC_ILi128EEENSB_IJNSC_ILi32EEEEEEEEENS_6half_tESM_NSA_8TiledMMAINSA_8MMA_AtomIJNSA_4SM904GMMA26MMA_64x128x16_F32F16F16_SSILNSQ_5MajorE0ELSS_0ELNSQ_7ScaleInE1ELST_1EEEEEENSA_6LayoutISE_NSB_IJNSC_ILi0EEESX_SX_EEEEENSB_IJNSA_10UnderscoreES10_S10_EEEEENS7_6detail26Sm90ImplicitGemmTileTraitsINSA_20SM90_TMA_LOAD_IM2COLENSA_14ComposedLayoutINSA_7SwizzleILi2ELi4ELi3EEENSA_18smem_ptr_flag_bitsILi16EEENSW_INSB_IJNSB_IJNSC_ILi8EEESJ_EEENSB_IJSJ_SD_EEENSB_IJSD_NSC_ILi9EEEEEEEEENSB_IJNSB_IJSJ_SH_EEENSB_IJSD_SX_EEENSB_IJSX_NSC_ILi8192EEEEEEEEEEEEEvEENS14_INSA_13SM90_TMA_LOADENS16_IS18_S1A_NSW_INSB_IJNSB_IJS1B_NSC_ILi16EEEEEES1D_S1F_EEENSB_IJS1H_S1I_NSB_IJSX_NSC_ILi4096EEEEEEEEEEEEEvEEEENS_8epilogue10collective6detail29Sm90TmaWarpSpecializedAdapterINS21_15DefaultEpilogueISM_NSB_IJNSB_IJllllEEESD_SX_EEES26_NS20_6thread17LinearCombinationISM_Li1EffLNS27_9ScaleType4KindE0ELNS_15FloatRoundStyleE2ESM_EENS_4gemm15EpilogueDefaultEEEEEvvEEEEvNT_6ParamsE --------------------------
	.section	.nv.constant0._ZN7cutlass13device_kernelINS_4conv6kernel13ConvUniversalINS1_16ConvProblemShapeILNS1_8OperatorE0ELi3EEENS1_10collective14CollectiveConvINS1_46MainloopSm90TmaGmmaWarpSpecializedImplicitGemmILS5_0ELi9ELi3EN4cute5tupleIJNSA_1CILi1EEESD_SD_EEENS1_36KernelImplicitTmaWarpSpecializedSm90ELi1EEENSB_IJNSC_ILi256EEENSC_ILi128EEENSB_IJNSC_ILi32EEEEEEEEENS_6half_tESM_NSA_8TiledMMAINSA_8MMA_AtomIJNSA_4SM904GMMA26MMA_64x128x16_F32F16F16_SSILNSQ_5MajorE0ELSS_0ELNSQ_7ScaleInE1ELST_1EEEEEENSA_6LayoutISE_NSB_IJNSC_ILi0EEESX_SX_EEEEENSB_IJNSA_10UnderscoreES10_S10_EEEEENS7_6detail26Sm90ImplicitGemmTileTraitsINSA_20SM90_TMA_LOAD_IM2COLENSA_14ComposedLayoutINSA_7SwizzleILi2ELi4ELi3EEENSA_18smem_ptr_flag_bitsILi16EEENSW_INSB_IJNSB_IJNSC_ILi8EEESJ_EEENSB_IJSJ_SD_EEENSB_IJSD_NSC_ILi9EEEEEEEEENSB_IJNSB_IJSJ_SH_EEENSB_IJSD_SX_EEENSB_IJSX_NSC_ILi8192EEEEEEEEEEEEEvEENS14_INSA_13SM90_TMA_LOADENS16_IS18_S1A_NSW_INSB_IJNSB_IJS1B_NSC_ILi16EEEEEES1D_S1F_EEENSB_IJS1H_S1I_NSB_IJSX_NSC_ILi4096EEEEEEEEEEEEEvEEEENS_8epilogue10collective6detail29Sm90TmaWarpSpecializedAdapterINS21_15DefaultEpilogueISM_NSB_IJNSB_IJllllEEESD_SX_EEES26_NS20_6thread17LinearCombinationISM_Li1EffLNS27_9ScaleType4KindE0ELNS_15FloatRoundStyleE2ESM_EENS_4gemm15EpilogueDefaultEEEEEvvEEEEvNT_6ParamsE,"a",@progbits
	.sectionflags	@""
	.align	4
.nv.constant0._ZN7cutlass13device_kernelINS_4conv6kernel13ConvUniversalINS1_16ConvProblemShapeILNS1_8OperatorE0ELi3EEENS1_10collective14CollectiveConvINS1_46MainloopSm90TmaGmmaWarpSpecializedImplicitGemmILS5_0ELi9ELi3EN4cute5tupleIJNSA_1CILi1EEESD_SD_EEENS1_36KernelImplicitTmaWarpSpecializedSm90ELi1EEENSB_IJNSC_ILi256EEENSC_ILi128EEENSB_IJNSC_ILi32EEEEEEEEENS_6half_tESM_NSA_8TiledMMAINSA_8MMA_AtomIJNSA_4SM904GMMA26MMA_64x128x16_F32F16F16_SSILNSQ_5MajorE0ELSS_0ELNSQ_7ScaleInE1ELST_1EEEEEENSA_6LayoutISE_NSB_IJNSC_ILi0EEESX_SX_EEEEENSB_IJNSA_10UnderscoreES10_S10_EEEEENS7_6detail26Sm90ImplicitGemmTileTraitsINSA_20SM90_TMA_LOAD_IM2COLENSA_14ComposedLayoutINSA_7SwizzleILi2ELi4ELi3EEENSA_18smem_ptr_flag_bitsILi16EEENSW_INSB_IJNSB_IJNSC_ILi8EEESJ_EEENSB_IJSJ_SD_EEENSB_IJSD_NSC_ILi9EEEEEEEEENSB_IJNSB_IJSJ_SH_EEENSB_IJSD_SX_EEENSB_IJSX_NSC_ILi8192EEEEEEEEEEEEEvEENS14_INSA_13SM90_TMA_LOADENS16_IS18_S1A_NSW_INSB_IJNSB_IJS1B_NSC_ILi16EEEEEES1D_S1F_EEENSB_IJS1H_S1I_NSB_IJSX_NSC_ILi4096EEEEEEEEEEEEEvEEEENS_8epilogue10collective6detail29Sm90TmaWarpSpecializedAdapterINS21_15DefaultEpilogueISM_NSB_IJNSB_IJllllEEESD_SX_EEES26_NS20_6thread17LinearCombinationISM_Li1EffLNS27_9ScaleType4KindE0ELNS_15FloatRoundStyleE2ESM_EENS_4gemm15EpilogueDefaultEEEEEvvEEEEvNT_6ParamsE:
	.zero		1664


//--------------------- SYMBOLS --------------------------

	.type		.nv.reservedSmem.offset0,@object
	.size		.nv.reservedSmem.offset0,0x4
